//
// Generated by NVIDIA NVVM Compiler
//
// Compiler Build ID: CL-36424714
// Cuda compilation tools, release 13.0, V13.0.88
// Based on NVVM 20.0.0
//

.version 9.0
.target sm_100
.address_size 64

	// .globl	test_Idx3d
.extern .func  (.param .b32 func_retval0) vprintf
(
	.param .b64 vprintf_param_0,
	.param .b64 vprintf_param_1
)
;
.extern .func  (.param .b64 func_retval0) malloc
(
	.param .b64 malloc_param_0
)
;
.extern .func free
(
	.param .b64 free_param_0
)
;
.global .align 1 .b8 $str[24] = {105, 100, 120, 32, 58, 32, 37, 100, 32, 32, 32, 32, 37, 100, 32, 32, 32, 32, 37, 100, 32, 32, 32};

.visible .entry test_Idx3d(
	.param .u64 .ptr .align 1 test_Idx3d_param_0,
	.param .u64 .ptr .align 1 test_Idx3d_param_1,
	.param .u64 .ptr .align 1 test_Idx3d_param_2,
	.param .u64 .ptr .align 1 test_Idx3d_param_3
)
{
	.local .align 8 .b8 	__local_depot0[16];
	.reg .b64 	%SP;
	.reg .b64 	%SPL;
	.reg .b32 	%r<13>;
	.reg .b32 	%f<2>;
	.reg .b64 	%rd<15>;

	mov.u64 	%SPL, __local_depot0;
	cvta.local.u64 	%SP, %SPL;
	ld.param.u64 	%rd1, [test_Idx3d_param_0];
	ld.param.u64 	%rd2, [test_Idx3d_param_1];
	ld.param.u64 	%rd3, [test_Idx3d_param_2];
	ld.param.u64 	%rd4, [test_Idx3d_param_3];
	cvta.to.global.u64 	%rd5, %rd4;
	cvta.to.global.u64 	%rd6, %rd1;
	cvta.to.global.u64 	%rd7, %rd2;
	cvta.to.global.u64 	%rd8, %rd3;
	add.u64 	%rd9, %SP, 0;
	add.u64 	%rd10, %SPL, 0;
	ld.global.u32 	%r1, [%rd8];
	ld.global.u32 	%r2, [%rd8+4];
	ld.global.u32 	%r3, [%rd8+8];
	st.local.v2.u32 	[%rd10], {%r1, %r2};
	st.local.u32 	[%rd10+8], %r3;
	mov.u64 	%rd11, $str;
	cvta.global.u64 	%rd12, %rd11;
	{ // callseq 0, 0
	.param .b64 param0;
	st.param.b64 	[param0], %rd12;
	.param .b64 param1;
	st.param.b64 	[param1], %rd9;
	.param .b32 retval0;
	call.uni (retval0), 
	vprintf, 
	(
	param0, 
	param1
	);
	ld.param.b32 	%r4, [retval0];
	} // callseq 0
	ld.global.u32 	%r6, [%rd7];
	ld.global.u32 	%r7, [%rd7+4];
	ld.global.u32 	%r8, [%rd8];
	ld.global.u32 	%r9, [%rd8+4];
	ld.global.u32 	%r10, [%rd8+8];
	mad.lo.s32 	%r11, %r10, %r7, %r9;
	mad.lo.s32 	%r12, %r11, %r6, %r8;
	mul.wide.s32 	%rd13, %r12, 4;
	add.s64 	%rd14, %rd6, %rd13;
	ld.global.f32 	%f1, [%rd14];
	st.global.f32 	[%rd5], %f1;
	ret;

}
	// .globl	test_Interp3dxyz
.visible .entry test_Interp3dxyz(
	.param .u64 .ptr .align 1 test_Interp3dxyz_param_0,
	.param .u64 .ptr .align 1 test_Interp3dxyz_param_1,
	.param .u64 .ptr .align 1 test_Interp3dxyz_param_2,
	.param .u64 .ptr .align 1 test_Interp3dxyz_param_3,
	.param .u64 .ptr .align 1 test_Interp3dxyz_param_4,
	.param .u64 .ptr .align 1 test_Interp3dxyz_param_5,
	.param .u64 .ptr .align 1 test_Interp3dxyz_param_6
)
{


	ret;

}
	// .globl	test_Interp3d
.visible .entry test_Interp3d(
	.param .u64 .ptr .align 1 test_Interp3d_param_0,
	.param .u64 .ptr .align 1 test_Interp3d_param_1,
	.param .u64 .ptr .align 1 test_Interp3d_param_2,
	.param .u64 .ptr .align 1 test_Interp3d_param_3
)
{
	.reg .pred 	%p<7>;
	.reg .b32 	%r<14>;
	.reg .b32 	%f<47>;
	.reg .b64 	%rd<16>;
	.reg .b64 	%fd<40>;

	ld.param.u64 	%rd1, [test_Interp3d_param_0];
	ld.param.u64 	%rd3, [test_Interp3d_param_1];
	ld.param.u64 	%rd4, [test_Interp3d_param_2];
	ld.param.u64 	%rd2, [test_Interp3d_param_3];
	cvta.to.global.u64 	%rd5, %rd4;
	cvta.to.global.u64 	%rd6, %rd3;
	ld.global.u32 	%r1, [%rd6];
	ld.global.u32 	%r2, [%rd6+4];
	ld.global.u32 	%r3, [%rd6+8];
	ld.global.f32 	%f10, [%rd5];
	ld.global.f32 	%f11, [%rd5+4];
	ld.global.f32 	%f12, [%rd5+8];
	setp.gt.f32 	%p1, %f10, 0f00000000;
	selp.f32 	%f44, %f10, 0f38D1B717, %p1;
	setp.gt.f32 	%p2, %f11, 0f00000000;
	selp.f32 	%f45, %f11, 0f38D1B717, %p2;
	setp.gt.f32 	%p3, %f12, 0f00000000;
	selp.f32 	%f46, %f12, 0f38D1B717, %p3;
	add.s32 	%r4, %r1, -1;
	cvt.rn.f32.s32 	%f13, %r4;
	setp.lt.f32 	%p4, %f44, %f13;
	@%p4 bra 	$L__BB2_2;
	cvt.rn.f32.s32 	%f14, %r1;
	add.f32 	%f15, %f14, 0fBF800000;
	cvt.f64.f32 	%fd1, %f15;
	add.f64 	%fd2, %fd1, 0dBF1A36E2EB1C432D;
	cvt.rn.f32.f64 	%f44, %fd2;
$L__BB2_2:
	add.s32 	%r5, %r2, -1;
	cvt.rn.f32.s32 	%f16, %r5;
	setp.lt.f32 	%p5, %f45, %f16;
	@%p5 bra 	$L__BB2_4;
	cvt.rn.f32.s32 	%f17, %r2;
	add.f32 	%f18, %f17, 0fBF800000;
	cvt.f64.f32 	%fd3, %f18;
	add.f64 	%fd4, %fd3, 0dBF1A36E2EB1C432D;
	cvt.rn.f32.f64 	%f45, %fd4;
$L__BB2_4:
	add.s32 	%r6, %r3, -1;
	cvt.rn.f32.s32 	%f19, %r6;
	setp.lt.f32 	%p6, %f46, %f19;
	@%p6 bra 	$L__BB2_6;
	cvt.rn.f32.s32 	%f20, %r3;
	add.f32 	%f21, %f20, 0fBF800000;
	cvt.f64.f32 	%fd5, %f21;
	add.f64 	%fd6, %fd5, 0dBF1A36E2EB1C432D;
	cvt.rn.f32.f64 	%f46, %fd6;
$L__BB2_6:
	cvta.to.global.u64 	%rd7, %rd1;
	cvta.to.global.u64 	%rd8, %rd2;
	cvt.rmi.f32.f32 	%f22, %f44;
	sub.f32 	%f23, %f44, %f22;
	cvt.rmi.f32.f32 	%f24, %f45;
	sub.f32 	%f25, %f45, %f24;
	cvt.rmi.f32.f32 	%f26, %f46;
	sub.f32 	%f27, %f46, %f26;
	cvt.rmi.s32.f32 	%r7, %f44;
	cvt.rmi.s32.f32 	%r8, %f45;
	cvt.rmi.s32.f32 	%r9, %f46;
	mul.lo.s32 	%r10, %r2, %r1;
	mul.lo.s32 	%r11, %r8, %r1;
	mad.lo.s32 	%r12, %r10, %r9, %r11;
	add.s32 	%r13, %r12, %r7;
	mul.wide.s32 	%rd9, %r13, 4;
	add.s64 	%rd10, %rd7, %rd9;
	ld.global.f32 	%f28, [%rd10];
	mul.wide.s32 	%rd11, %r10, 4;
	add.s64 	%rd12, %rd10, %rd11;
	ld.global.f32 	%f29, [%rd12];
	mul.wide.s32 	%rd13, %r1, 4;
	add.s64 	%rd14, %rd10, %rd13;
	ld.global.f32 	%f30, [%rd14];
	add.s64 	%rd15, %rd14, %rd11;
	ld.global.f32 	%f31, [%rd15];
	ld.global.f32 	%f32, [%rd10+4];
	ld.global.f32 	%f33, [%rd12+4];
	ld.global.f32 	%f34, [%rd14+4];
	ld.global.f32 	%f35, [%rd15+4];
	cvt.f64.f32 	%fd7, %f28;
	cvt.f64.f32 	%fd8, %f23;
	mov.f64 	%fd9, 0d3FF0000000000000;
	sub.f64 	%fd10, %fd9, %fd8;
	mul.f64 	%fd11, %fd10, %fd7;
	cvt.f64.f32 	%fd12, %f25;
	sub.f64 	%fd13, %fd9, %fd12;
	mul.f64 	%fd14, %fd13, %fd11;
	cvt.f64.f32 	%fd15, %f27;
	sub.f64 	%fd16, %fd9, %fd15;
	cvt.f64.f32 	%fd17, %f29;
	mul.f64 	%fd18, %fd10, %fd17;
	mul.f64 	%fd19, %fd13, %fd18;
	mul.f64 	%fd20, %fd19, %fd15;
	fma.rn.f64 	%fd21, %fd14, %fd16, %fd20;
	cvt.f64.f32 	%fd22, %f30;
	mul.f64 	%fd23, %fd10, %fd22;
	mul.f64 	%fd24, %fd23, %fd12;
	fma.rn.f64 	%fd25, %fd16, %fd24, %fd21;
	cvt.f64.f32 	%fd26, %f31;
	mul.f64 	%fd27, %fd10, %fd26;
	mul.f64 	%fd28, %fd27, %fd12;
	fma.rn.f64 	%fd29, %fd28, %fd15, %fd25;
	mul.f32 	%f36, %f23, %f32;
	cvt.f64.f32 	%fd30, %f36;
	mul.f64 	%fd31, %fd13, %fd30;
	fma.rn.f64 	%fd32, %fd16, %fd31, %fd29;
	mul.f32 	%f37, %f23, %f33;
	cvt.f64.f32 	%fd33, %f37;
	mul.f64 	%fd34, %fd13, %fd33;
	fma.rn.f64 	%fd35, %fd34, %fd15, %fd32;
	mul.f32 	%f38, %f23, %f34;
	mul.f32 	%f39, %f25, %f38;
	cvt.f64.f32 	%fd36, %f39;
	fma.rn.f64 	%fd37, %fd16, %fd36, %fd35;
	mul.f32 	%f40, %f23, %f35;
	mul.f32 	%f41, %f25, %f40;
	mul.f32 	%f42, %f27, %f41;
	cvt.f64.f32 	%fd38, %f42;
	add.f64 	%fd39, %fd37, %fd38;
	cvt.rn.f32.f64 	%f43, %fd39;
	st.global.f32 	[%rd8], %f43;
	ret;

}
	// .globl	TraceAllBline
.visible .entry TraceAllBline(
	.param .u64 .ptr .align 1 TraceAllBline_param_0,
	.param .u64 .ptr .align 1 TraceAllBline_param_1,
	.param .u64 .ptr .align 1 TraceAllBline_param_2,
	.param .u64 .ptr .align 1 TraceAllBline_param_3,
	.param .u64 .ptr .align 1 TraceAllBline_param_4,
	.param .u64 .ptr .align 1 TraceAllBline_param_5,
	.param .u64 .ptr .align 1 TraceAllBline_param_6,
	.param .u64 .ptr .align 1 TraceAllBline_param_7,
	.param .u64 .ptr .align 1 TraceAllBline_param_8,
	.param .u64 .ptr .align 1 TraceAllBline_param_9,
	.param .u64 .ptr .align 1 TraceAllBline_param_10,
	.param .u64 .ptr .align 1 TraceAllBline_param_11,
	.param .u64 .ptr .align 1 TraceAllBline_param_12,
	.param .u64 .ptr .align 1 TraceAllBline_param_13,
	.param .u64 .ptr .align 1 TraceAllBline_param_14,
	.param .u64 .ptr .align 1 TraceAllBline_param_15,
	.param .u64 .ptr .align 1 TraceAllBline_param_16,
	.param .u64 .ptr .align 1 TraceAllBline_param_17,
	.param .u64 .ptr .align 1 TraceAllBline_param_18,
	.param .u64 .ptr .align 1 TraceAllBline_param_19
)
{
	.reg .pred 	%p<89>;
	.reg .b32 	%r<139>;
	.reg .b32 	%f<582>;
	.reg .b64 	%rd<188>;
	.reg .b64 	%fd<366>;

	ld.param.u64 	%rd47, [TraceAllBline_param_0];
	ld.param.u64 	%rd48, [TraceAllBline_param_1];
	ld.param.u64 	%rd49, [TraceAllBline_param_2];
	ld.param.u64 	%rd50, [TraceAllBline_param_3];
	ld.param.u64 	%rd32, [TraceAllBline_param_4];
	ld.param.u64 	%rd35, [TraceAllBline_param_7];
	ld.param.u64 	%rd36, [TraceAllBline_param_8];
	ld.param.u64 	%rd37, [TraceAllBline_param_9];
	ld.param.u64 	%rd39, [TraceAllBline_param_11];
	ld.param.u64 	%rd40, [TraceAllBline_param_12];
	ld.param.u64 	%rd44, [TraceAllBline_param_16];
	ld.param.u64 	%rd51, [TraceAllBline_param_18];
	ld.param.u64 	%rd46, [TraceAllBline_param_19];
	cvta.to.global.u64 	%rd1, %rd49;
	cvta.to.global.u64 	%rd2, %rd48;
	cvta.to.global.u64 	%rd3, %rd47;
	cvta.to.global.u64 	%rd4, %rd51;
	cvta.to.global.u64 	%rd52, %rd50;
	mov.u32 	%r12, %ctaid.x;
	mov.u32 	%r13, %ntid.x;
	mov.u32 	%r14, %tid.x;
	mad.lo.s32 	%r15, %r12, %r13, %r14;
	cvt.u64.u32 	%rd53, %r15;
	mov.u32 	%r16, %ctaid.y;
	mov.u32 	%r17, %ntid.y;
	mov.u32 	%r18, %tid.y;
	mad.lo.s32 	%r19, %r16, %r17, %r18;
	ld.global.u32 	%r1, [%rd52];
	ld.global.u32 	%r2, [%rd52+4];
	ld.global.u32 	%r3, [%rd52+8];
	mov.u32 	%r20, %nctaid.x;
	mul.lo.s32 	%r21, %r20, %r13;
	mov.u32 	%r22, %nctaid.y;
	mul.lo.s32 	%r23, %r17, %r22;
	mul.lo.s32 	%r24, %r23, %r21;
	cvt.u64.u32 	%rd5, %r24;
	mul.wide.u32 	%rd54, %r19, %r21;
	add.s64 	%rd6, %rd54, %rd53;
	ld.global.u64 	%rd7, [%rd4];
	and.b64  	%rd55, %rd7, -4294967296;
	setp.ne.s64 	%p1, %rd55, 0;
	@%p1 bra 	$L__BB3_2;
	cvt.u32.u64 	%r25, %rd5;
	cvt.u32.u64 	%r26, %rd7;
	div.u32 	%r27, %r26, %r25;
	cvt.u64.u32 	%rd184, %r27;
	bra.uni 	$L__BB3_3;
$L__BB3_2:
	div.u64 	%rd184, %rd7, %rd5;
$L__BB3_3:
	add.s64 	%rd11, %rd184, 1;
	setp.eq.s64 	%p2, %rd11, 0;
	{ // callseq 1, 0
	.param .b64 param0;
	st.param.b64 	[param0], 12;
	.param .b64 retval0;
	call.uni (retval0), 
	malloc, 
	(
	param0
	);
	ld.param.b64 	%rd56, [retval0];
	} // callseq 1
	{ // callseq 2, 0
	.param .b64 param0;
	st.param.b64 	[param0], 12;
	.param .b64 retval0;
	call.uni (retval0), 
	malloc, 
	(
	param0
	);
	ld.param.b64 	%rd57, [retval0];
	} // callseq 2
	{ // callseq 3, 0
	.param .b64 param0;
	st.param.b64 	[param0], 4;
	.param .b64 retval0;
	call.uni (retval0), 
	malloc, 
	(
	param0
	);
	ld.param.b64 	%rd58, [retval0];
	} // callseq 3
	{ // callseq 4, 0
	.param .b64 param0;
	st.param.b64 	[param0], 8;
	.param .b64 retval0;
	call.uni (retval0), 
	malloc, 
	(
	param0
	);
	ld.param.b64 	%rd59, [retval0];
	} // callseq 4
	@%p2 bra 	$L__BB3_15;
	add.s32 	%r28, %r1, -1;
	cvt.rn.f32.s32 	%f1, %r28;
	cvt.rn.f32.s32 	%f17, %r1;
	add.f32 	%f18, %f17, 0fBF800000;
	cvt.f64.f32 	%fd6, %f18;
	add.f64 	%fd7, %fd6, 0dBF1A36E2EB1C432D;
	cvt.rn.f32.f64 	%f2, %fd7;
	add.s32 	%r29, %r2, -1;
	cvt.rn.f32.s32 	%f3, %r29;
	cvt.rn.f32.s32 	%f19, %r2;
	add.f32 	%f20, %f19, 0fBF800000;
	cvt.f64.f32 	%fd8, %f20;
	add.f64 	%fd9, %fd8, 0dBF1A36E2EB1C432D;
	cvt.rn.f32.f64 	%f4, %fd9;
	add.s32 	%r30, %r3, -1;
	cvt.rn.f32.s32 	%f5, %r30;
	cvt.rn.f32.s32 	%f21, %r3;
	add.f32 	%f22, %f21, 0fBF800000;
	cvt.f64.f32 	%fd10, %f22;
	add.f64 	%fd11, %fd10, 0dBF1A36E2EB1C432D;
	cvt.rn.f32.f64 	%f6, %fd11;
	mul.lo.s32 	%r4, %r2, %r1;
	add.s32 	%r31, %r2, %r1;
	add.s32 	%r5, %r31, %r3;
	add.s32 	%r6, %r2, -2;
	add.s32 	%r7, %r3, -2;
	cvt.rn.f64.s32 	%fd12, %r1;
	add.f64 	%fd1, %fd12, 0dBFF0000000000000;
	cvt.rn.f64.s32 	%fd13, %r2;
	add.f64 	%fd2, %fd13, 0dBFF0000000000000;
	cvt.rn.f64.s32 	%fd14, %r3;
	add.f64 	%fd3, %fd14, 0dBFF0000000000000;
	cvta.to.global.u64 	%rd16, %rd32;
	cvta.to.global.u64 	%rd17, %rd39;
	cvta.to.global.u64 	%rd18, %rd40;
	cvta.to.global.u64 	%rd19, %rd35;
	cvta.to.global.u64 	%rd20, %rd36;
	cvta.to.global.u64 	%rd21, %rd37;
	cvta.to.global.u64 	%rd22, %rd46;
	cvta.to.global.u64 	%rd23, %rd44;
	mov.b64 	%rd185, 0;
$L__BB3_5:
	mad.lo.s64 	%rd25, %rd185, %rd5, %rd6;
	ld.global.u64 	%rd61, [%rd4];
	setp.ge.u64 	%p3, %rd25, %rd61;
	@%p3 bra 	$L__BB3_14;
	ld.param.u64 	%rd180, [TraceAllBline_param_13];
	ld.param.u64 	%rd178, [TraceAllBline_param_6];
	ld.param.u64 	%rd177, [TraceAllBline_param_5];
	setp.eq.s32 	%p4, %r5, 0;
	shl.b64 	%rd63, %rd25, 2;
	add.s64 	%rd64, %rd16, %rd63;
	ld.global.f32 	%f23, [%rd64];
	st.f32 	[%rd56], %f23;
	cvta.to.global.u64 	%rd65, %rd177;
	add.s64 	%rd66, %rd65, %rd63;
	ld.global.f32 	%f24, [%rd66];
	st.f32 	[%rd56+4], %f24;
	cvta.to.global.u64 	%rd67, %rd178;
	add.s64 	%rd68, %rd67, %rd63;
	ld.global.f32 	%f25, [%rd68];
	st.f32 	[%rd56+8], %f25;
	setp.gt.f32 	%p5, %f23, 0f00000000;
	selp.f32 	%f26, %f23, 0f38D1B717, %p5;
	setp.gt.f32 	%p6, %f24, 0f00000000;
	selp.f32 	%f27, %f24, 0f38D1B717, %p6;
	setp.gt.f32 	%p7, %f25, 0f00000000;
	selp.f32 	%f28, %f25, 0f38D1B717, %p7;
	setp.lt.f32 	%p8, %f26, %f1;
	selp.f32 	%f29, %f26, %f2, %p8;
	setp.lt.f32 	%p9, %f27, %f3;
	selp.f32 	%f30, %f27, %f4, %p9;
	setp.lt.f32 	%p10, %f28, %f5;
	selp.f32 	%f31, %f28, %f6, %p10;
	cvt.rmi.f32.f32 	%f32, %f29;
	sub.f32 	%f33, %f29, %f32;
	cvt.rmi.f32.f32 	%f34, %f30;
	sub.f32 	%f35, %f30, %f34;
	cvt.rmi.f32.f32 	%f36, %f31;
	sub.f32 	%f37, %f31, %f36;
	cvt.rmi.s32.f32 	%r33, %f29;
	cvt.rmi.s32.f32 	%r34, %f30;
	cvt.rmi.s32.f32 	%r35, %f31;
	mul.lo.s32 	%r36, %r34, %r1;
	mad.lo.s32 	%r37, %r4, %r35, %r36;
	add.s32 	%r38, %r37, %r33;
	mul.wide.s32 	%rd69, %r38, 4;
	add.s64 	%rd70, %rd3, %rd69;
	ld.global.f32 	%f38, [%rd70];
	mul.wide.s32 	%rd26, %r4, 4;
	add.s64 	%rd71, %rd70, %rd26;
	ld.global.f32 	%f39, [%rd71];
	mul.wide.s32 	%rd27, %r1, 4;
	add.s64 	%rd72, %rd70, %rd27;
	ld.global.f32 	%f40, [%rd72];
	add.s64 	%rd73, %rd72, %rd26;
	ld.global.f32 	%f41, [%rd73];
	ld.global.f32 	%f42, [%rd70+4];
	ld.global.f32 	%f43, [%rd71+4];
	ld.global.f32 	%f44, [%rd72+4];
	ld.global.f32 	%f45, [%rd73+4];
	cvt.f64.f32 	%fd15, %f38;
	cvt.f64.f32 	%fd16, %f33;
	mov.f64 	%fd17, 0d3FF0000000000000;
	sub.f64 	%fd18, %fd17, %fd16;
	mul.f64 	%fd19, %fd18, %fd15;
	cvt.f64.f32 	%fd20, %f35;
	sub.f64 	%fd21, %fd17, %fd20;
	mul.f64 	%fd22, %fd21, %fd19;
	cvt.f64.f32 	%fd23, %f37;
	sub.f64 	%fd24, %fd17, %fd23;
	cvt.f64.f32 	%fd25, %f39;
	mul.f64 	%fd26, %fd18, %fd25;
	mul.f64 	%fd27, %fd21, %fd26;
	mul.f64 	%fd28, %fd27, %fd23;
	fma.rn.f64 	%fd29, %fd22, %fd24, %fd28;
	cvt.f64.f32 	%fd30, %f40;
	mul.f64 	%fd31, %fd18, %fd30;
	mul.f64 	%fd32, %fd31, %fd20;
	fma.rn.f64 	%fd33, %fd24, %fd32, %fd29;
	cvt.f64.f32 	%fd34, %f41;
	mul.f64 	%fd35, %fd18, %fd34;
	mul.f64 	%fd36, %fd35, %fd20;
	fma.rn.f64 	%fd37, %fd36, %fd23, %fd33;
	mul.f32 	%f46, %f33, %f42;
	cvt.f64.f32 	%fd38, %f46;
	mul.f64 	%fd39, %fd21, %fd38;
	fma.rn.f64 	%fd40, %fd24, %fd39, %fd37;
	mul.f32 	%f47, %f33, %f43;
	cvt.f64.f32 	%fd41, %f47;
	mul.f64 	%fd42, %fd21, %fd41;
	fma.rn.f64 	%fd43, %fd42, %fd23, %fd40;
	mul.f32 	%f48, %f33, %f44;
	mul.f32 	%f49, %f35, %f48;
	cvt.f64.f32 	%fd44, %f49;
	fma.rn.f64 	%fd45, %fd24, %fd44, %fd43;
	mul.f32 	%f50, %f33, %f45;
	mul.f32 	%f51, %f35, %f50;
	mul.f32 	%f52, %f37, %f51;
	cvt.f64.f32 	%fd46, %f52;
	add.f64 	%fd47, %fd45, %fd46;
	cvt.rn.f32.f64 	%f53, %fd47;
	add.s64 	%rd74, %rd17, %rd63;
	st.global.f32 	[%rd74], %f53;
	ld.f32 	%f54, [%rd56];
	ld.f32 	%f55, [%rd56+4];
	ld.f32 	%f56, [%rd56+8];
	setp.gt.f32 	%p11, %f54, 0f00000000;
	selp.f32 	%f57, %f54, 0f38D1B717, %p11;
	setp.gt.f32 	%p12, %f55, 0f00000000;
	selp.f32 	%f58, %f55, 0f38D1B717, %p12;
	setp.gt.f32 	%p13, %f56, 0f00000000;
	selp.f32 	%f59, %f56, 0f38D1B717, %p13;
	setp.lt.f32 	%p14, %f57, %f1;
	selp.f32 	%f60, %f57, %f2, %p14;
	setp.lt.f32 	%p15, %f58, %f3;
	selp.f32 	%f61, %f58, %f4, %p15;
	setp.lt.f32 	%p16, %f59, %f5;
	selp.f32 	%f62, %f59, %f6, %p16;
	cvt.rmi.f32.f32 	%f63, %f60;
	sub.f32 	%f64, %f60, %f63;
	cvt.rmi.f32.f32 	%f65, %f61;
	sub.f32 	%f66, %f61, %f65;
	cvt.rmi.f32.f32 	%f67, %f62;
	sub.f32 	%f68, %f62, %f67;
	cvt.rmi.s32.f32 	%r39, %f60;
	cvt.rmi.s32.f32 	%r40, %f61;
	cvt.rmi.s32.f32 	%r41, %f62;
	mul.lo.s32 	%r42, %r40, %r1;
	mad.lo.s32 	%r43, %r4, %r41, %r42;
	add.s32 	%r44, %r43, %r39;
	mul.wide.s32 	%rd75, %r44, 4;
	add.s64 	%rd76, %rd2, %rd75;
	ld.global.f32 	%f69, [%rd76];
	add.s64 	%rd77, %rd76, %rd26;
	ld.global.f32 	%f70, [%rd77];
	add.s64 	%rd78, %rd76, %rd27;
	ld.global.f32 	%f71, [%rd78];
	add.s64 	%rd79, %rd78, %rd26;
	ld.global.f32 	%f72, [%rd79];
	ld.global.f32 	%f73, [%rd76+4];
	ld.global.f32 	%f74, [%rd77+4];
	ld.global.f32 	%f75, [%rd78+4];
	ld.global.f32 	%f76, [%rd79+4];
	cvt.f64.f32 	%fd48, %f69;
	cvt.f64.f32 	%fd49, %f64;
	sub.f64 	%fd50, %fd17, %fd49;
	mul.f64 	%fd51, %fd50, %fd48;
	cvt.f64.f32 	%fd52, %f66;
	sub.f64 	%fd53, %fd17, %fd52;
	mul.f64 	%fd54, %fd53, %fd51;
	cvt.f64.f32 	%fd55, %f68;
	sub.f64 	%fd56, %fd17, %fd55;
	cvt.f64.f32 	%fd57, %f70;
	mul.f64 	%fd58, %fd50, %fd57;
	mul.f64 	%fd59, %fd53, %fd58;
	mul.f64 	%fd60, %fd59, %fd55;
	fma.rn.f64 	%fd61, %fd54, %fd56, %fd60;
	cvt.f64.f32 	%fd62, %f71;
	mul.f64 	%fd63, %fd50, %fd62;
	mul.f64 	%fd64, %fd63, %fd52;
	fma.rn.f64 	%fd65, %fd56, %fd64, %fd61;
	cvt.f64.f32 	%fd66, %f72;
	mul.f64 	%fd67, %fd50, %fd66;
	mul.f64 	%fd68, %fd67, %fd52;
	fma.rn.f64 	%fd69, %fd68, %fd55, %fd65;
	mul.f32 	%f77, %f64, %f73;
	cvt.f64.f32 	%fd70, %f77;
	mul.f64 	%fd71, %fd53, %fd70;
	fma.rn.f64 	%fd72, %fd56, %fd71, %fd69;
	mul.f32 	%f78, %f64, %f74;
	cvt.f64.f32 	%fd73, %f78;
	mul.f64 	%fd74, %fd53, %fd73;
	fma.rn.f64 	%fd75, %fd74, %fd55, %fd72;
	mul.f32 	%f79, %f64, %f75;
	mul.f32 	%f80, %f66, %f79;
	cvt.f64.f32 	%fd76, %f80;
	fma.rn.f64 	%fd77, %fd56, %fd76, %fd75;
	mul.f32 	%f81, %f64, %f76;
	mul.f32 	%f82, %f66, %f81;
	mul.f32 	%f83, %f68, %f82;
	cvt.f64.f32 	%fd78, %f83;
	add.f64 	%fd79, %fd77, %fd78;
	cvt.rn.f32.f64 	%f84, %fd79;
	add.s64 	%rd80, %rd18, %rd63;
	st.global.f32 	[%rd80], %f84;
	ld.f32 	%f85, [%rd56];
	ld.f32 	%f86, [%rd56+4];
	ld.f32 	%f87, [%rd56+8];
	setp.gt.f32 	%p17, %f85, 0f00000000;
	selp.f32 	%f88, %f85, 0f38D1B717, %p17;
	setp.gt.f32 	%p18, %f86, 0f00000000;
	selp.f32 	%f89, %f86, 0f38D1B717, %p18;
	setp.gt.f32 	%p19, %f87, 0f00000000;
	selp.f32 	%f90, %f87, 0f38D1B717, %p19;
	setp.lt.f32 	%p20, %f88, %f1;
	selp.f32 	%f91, %f88, %f2, %p20;
	setp.lt.f32 	%p21, %f89, %f3;
	selp.f32 	%f92, %f89, %f4, %p21;
	setp.lt.f32 	%p22, %f90, %f5;
	selp.f32 	%f93, %f90, %f6, %p22;
	cvt.rmi.f32.f32 	%f94, %f91;
	sub.f32 	%f95, %f91, %f94;
	cvt.rmi.f32.f32 	%f96, %f92;
	sub.f32 	%f97, %f92, %f96;
	cvt.rmi.f32.f32 	%f98, %f93;
	sub.f32 	%f99, %f93, %f98;
	cvt.rmi.s32.f32 	%r45, %f91;
	cvt.rmi.s32.f32 	%r46, %f92;
	cvt.rmi.s32.f32 	%r47, %f93;
	mul.lo.s32 	%r48, %r46, %r1;
	mad.lo.s32 	%r49, %r4, %r47, %r48;
	add.s32 	%r50, %r49, %r45;
	mul.wide.s32 	%rd81, %r50, 4;
	add.s64 	%rd82, %rd1, %rd81;
	ld.global.f32 	%f100, [%rd82];
	add.s64 	%rd83, %rd82, %rd26;
	ld.global.f32 	%f101, [%rd83];
	add.s64 	%rd84, %rd82, %rd27;
	ld.global.f32 	%f102, [%rd84];
	add.s64 	%rd85, %rd84, %rd26;
	ld.global.f32 	%f103, [%rd85];
	ld.global.f32 	%f104, [%rd82+4];
	ld.global.f32 	%f105, [%rd83+4];
	ld.global.f32 	%f106, [%rd84+4];
	ld.global.f32 	%f107, [%rd85+4];
	cvt.f64.f32 	%fd80, %f100;
	cvt.f64.f32 	%fd81, %f95;
	sub.f64 	%fd82, %fd17, %fd81;
	mul.f64 	%fd83, %fd82, %fd80;
	cvt.f64.f32 	%fd84, %f97;
	sub.f64 	%fd85, %fd17, %fd84;
	mul.f64 	%fd86, %fd85, %fd83;
	cvt.f64.f32 	%fd87, %f99;
	sub.f64 	%fd88, %fd17, %fd87;
	cvt.f64.f32 	%fd89, %f101;
	mul.f64 	%fd90, %fd82, %fd89;
	mul.f64 	%fd91, %fd85, %fd90;
	mul.f64 	%fd92, %fd91, %fd87;
	fma.rn.f64 	%fd93, %fd86, %fd88, %fd92;
	cvt.f64.f32 	%fd94, %f102;
	mul.f64 	%fd95, %fd82, %fd94;
	mul.f64 	%fd96, %fd95, %fd84;
	fma.rn.f64 	%fd97, %fd88, %fd96, %fd93;
	cvt.f64.f32 	%fd98, %f103;
	mul.f64 	%fd99, %fd82, %fd98;
	mul.f64 	%fd100, %fd99, %fd84;
	fma.rn.f64 	%fd101, %fd100, %fd87, %fd97;
	mul.f32 	%f108, %f95, %f104;
	cvt.f64.f32 	%fd102, %f108;
	mul.f64 	%fd103, %fd85, %fd102;
	fma.rn.f64 	%fd104, %fd88, %fd103, %fd101;
	mul.f32 	%f109, %f95, %f105;
	cvt.f64.f32 	%fd105, %f109;
	mul.f64 	%fd106, %fd85, %fd105;
	fma.rn.f64 	%fd107, %fd106, %fd87, %fd104;
	mul.f32 	%f110, %f95, %f106;
	mul.f32 	%f111, %f97, %f110;
	cvt.f64.f32 	%fd108, %f111;
	fma.rn.f64 	%fd109, %fd88, %fd108, %fd107;
	mul.f32 	%f112, %f95, %f107;
	mul.f32 	%f113, %f97, %f112;
	mul.f32 	%f114, %f99, %f113;
	cvt.f64.f32 	%fd110, %f114;
	add.f64 	%fd111, %fd109, %fd110;
	cvt.rn.f32.f64 	%f115, %fd111;
	cvta.to.global.u64 	%rd86, %rd180;
	add.s64 	%rd87, %rd86, %rd63;
	st.global.f32 	[%rd87], %f115;
	ld.f32 	%f581, [%rd56];
	ld.f32 	%f580, [%rd56+4];
	ld.f32 	%f579, [%rd56+8];
	setp.gt.f32 	%p23, %f581, 0f00000000;
	selp.f32 	%f116, %f581, 0f38D1B717, %p23;
	setp.gt.f32 	%p24, %f580, 0f00000000;
	selp.f32 	%f117, %f580, 0f38D1B717, %p24;
	setp.gt.f32 	%p25, %f579, 0f00000000;
	selp.f32 	%f118, %f579, 0f38D1B717, %p25;
	setp.lt.f32 	%p26, %f116, %f1;
	selp.f32 	%f119, %f116, %f2, %p26;
	setp.lt.f32 	%p27, %f117, %f3;
	selp.f32 	%f120, %f117, %f4, %p27;
	setp.lt.f32 	%p28, %f118, %f5;
	selp.f32 	%f121, %f118, %f6, %p28;
	cvt.rmi.f32.f32 	%f122, %f119;
	sub.f32 	%f123, %f119, %f122;
	cvt.rmi.f32.f32 	%f124, %f120;
	sub.f32 	%f125, %f120, %f124;
	cvt.rmi.f32.f32 	%f126, %f121;
	sub.f32 	%f127, %f121, %f126;
	cvt.rmi.s32.f32 	%r51, %f119;
	cvt.rmi.s32.f32 	%r52, %f120;
	cvt.rmi.s32.f32 	%r53, %f121;
	mul.lo.s32 	%r54, %r52, %r1;
	mad.lo.s32 	%r55, %r4, %r53, %r54;
	add.s32 	%r56, %r55, %r51;
	mul.wide.s32 	%rd88, %r56, 4;
	add.s64 	%rd89, %rd1, %rd88;
	ld.global.f32 	%f128, [%rd89];
	add.s64 	%rd90, %rd89, %rd26;
	ld.global.f32 	%f129, [%rd90];
	add.s64 	%rd91, %rd89, %rd27;
	ld.global.f32 	%f130, [%rd91];
	add.s64 	%rd92, %rd91, %rd26;
	ld.global.f32 	%f131, [%rd92];
	ld.global.f32 	%f132, [%rd89+4];
	ld.global.f32 	%f133, [%rd90+4];
	ld.global.f32 	%f134, [%rd91+4];
	ld.global.f32 	%f135, [%rd92+4];
	cvt.f64.f32 	%fd112, %f128;
	cvt.f64.f32 	%fd113, %f123;
	sub.f64 	%fd114, %fd17, %fd113;
	mul.f64 	%fd115, %fd114, %fd112;
	cvt.f64.f32 	%fd116, %f125;
	sub.f64 	%fd117, %fd17, %fd116;
	mul.f64 	%fd118, %fd117, %fd115;
	cvt.f64.f32 	%fd119, %f127;
	sub.f64 	%fd120, %fd17, %fd119;
	cvt.f64.f32 	%fd121, %f129;
	mul.f64 	%fd122, %fd114, %fd121;
	mul.f64 	%fd123, %fd117, %fd122;
	mul.f64 	%fd124, %fd123, %fd119;
	fma.rn.f64 	%fd125, %fd118, %fd120, %fd124;
	cvt.f64.f32 	%fd126, %f130;
	mul.f64 	%fd127, %fd114, %fd126;
	mul.f64 	%fd128, %fd127, %fd116;
	fma.rn.f64 	%fd129, %fd120, %fd128, %fd125;
	cvt.f64.f32 	%fd130, %f131;
	mul.f64 	%fd131, %fd114, %fd130;
	mul.f64 	%fd132, %fd131, %fd116;
	fma.rn.f64 	%fd133, %fd132, %fd119, %fd129;
	mul.f32 	%f136, %f123, %f132;
	cvt.f64.f32 	%fd134, %f136;
	mul.f64 	%fd135, %fd117, %fd134;
	fma.rn.f64 	%fd136, %fd120, %fd135, %fd133;
	mul.f32 	%f137, %f123, %f133;
	cvt.f64.f32 	%fd137, %f137;
	mul.f64 	%fd138, %fd117, %fd137;
	fma.rn.f64 	%fd139, %fd138, %fd119, %fd136;
	mul.f32 	%f138, %f123, %f134;
	mul.f32 	%f139, %f125, %f138;
	cvt.f64.f32 	%fd140, %f139;
	fma.rn.f64 	%fd141, %fd120, %fd140, %fd139;
	mul.f32 	%f140, %f123, %f135;
	mul.f32 	%f141, %f125, %f140;
	mul.f32 	%f142, %f127, %f141;
	cvt.f64.f32 	%fd142, %f142;
	add.f64 	%fd4, %fd141, %fd142;
	mov.b32 	%r137, 0;
	mov.b64 	%rd187, 0;
	@%p4 bra 	$L__BB3_13;
	ld.param.u64 	%rd179, [TraceAllBline_param_10];
	cvta.to.global.u64 	%rd94, %rd179;
	ld.global.f32 	%f143, [%rd94];
	cvt.rn.f32.f64 	%f144, %fd4;
	setp.gt.f32 	%p29, %f144, 0f00000000;
	neg.f32 	%f145, %f143;
	selp.f32 	%f10, %f143, %f145, %p29;
	cvt.f64.f32 	%fd143, %f10;
	mul.f64 	%fd5, %fd143, 0d3FC5555555555555;
	mov.b64 	%rd187, 0;
$L__BB3_8:
	mov.f32 	%f13, %f581;
	mov.f32 	%f12, %f580;
	mov.f32 	%f11, %f579;
	cvt.rmi.f32.f32 	%f146, %f13;
	sub.f32 	%f147, %f13, %f146;
	cvt.rmi.f32.f32 	%f148, %f12;
	sub.f32 	%f149, %f12, %f148;
	cvt.rmi.f32.f32 	%f150, %f11;
	sub.f32 	%f151, %f11, %f150;
	cvt.rmi.s32.f32 	%r57, %f13;
	cvt.rmi.s32.f32 	%r58, %f12;
	cvt.rmi.s32.f32 	%r59, %f11;
	setp.le.f32 	%p30, %f13, 0f00000000;
	selp.f32 	%f152, 0f00000000, %f147, %p30;
	selp.b32 	%r60, 0, %r57, %p30;
	setp.ge.f32 	%p31, %f13, %f1;
	selp.f32 	%f153, 0f3F800000, %f152, %p31;
	add.s32 	%r61, %r1, -2;
	selp.b32 	%r62, %r61, %r60, %p31;
	setp.le.f32 	%p32, %f12, 0f00000000;
	selp.f32 	%f154, 0f00000000, %f149, %p32;
	selp.b32 	%r63, 0, %r58, %p32;
	setp.ge.f32 	%p33, %f12, %f3;
	selp.f32 	%f155, 0f3F800000, %f154, %p33;
	selp.b32 	%r64, %r6, %r63, %p33;
	setp.le.f32 	%p34, %f11, 0f00000000;
	selp.f32 	%f156, 0f00000000, %f151, %p34;
	selp.b32 	%r65, 0, %r59, %p34;
	setp.ge.f32 	%p35, %f11, %f5;
	selp.f32 	%f157, 0f3F800000, %f156, %p35;
	selp.b32 	%r66, %r7, %r65, %p35;
	cvt.f64.f32 	%fd144, %f153;
	mov.f64 	%fd145, 0d3FF0000000000000;
	sub.f64 	%fd146, %fd145, %fd144;
	cvt.f64.f32 	%fd147, %f155;
	sub.f64 	%fd148, %fd145, %fd147;
	mul.f64 	%fd149, %fd146, %fd148;
	cvt.f64.f32 	%fd150, %f157;
	sub.f64 	%fd151, %fd145, %fd150;
	mul.f64 	%fd152, %fd149, %fd151;
	cvt.rn.f32.f64 	%f158, %fd152;
	mul.f64 	%fd153, %fd149, %fd150;
	cvt.rn.f32.f64 	%f159, %fd153;
	mul.f64 	%fd154, %fd146, %fd147;
	mul.f64 	%fd155, %fd154, %fd151;
	cvt.rn.f32.f64 	%f160, %fd155;
	mul.f64 	%fd156, %fd154, %fd150;
	cvt.rn.f32.f64 	%f161, %fd156;
	mul.f64 	%fd157, %fd148, %fd144;
	mul.f64 	%fd158, %fd157, %fd151;
	cvt.rn.f32.f64 	%f162, %fd158;
	mul.f64 	%fd159, %fd157, %fd150;
	cvt.rn.f32.f64 	%f163, %fd159;
	mul.f32 	%f164, %f153, %f155;
	cvt.f64.f32 	%fd160, %f164;
	mul.f64 	%fd161, %fd151, %fd160;
	cvt.rn.f32.f64 	%f165, %fd161;
	mul.f32 	%f166, %f164, %f157;
	mul.lo.s32 	%r67, %r64, %r1;
	mad.lo.s32 	%r68, %r4, %r66, %r67;
	add.s32 	%r69, %r68, %r62;
	mul.wide.s32 	%rd95, %r69, 4;
	add.s64 	%rd96, %rd3, %rd95;
	ld.global.f32 	%f167, [%rd96];
	add.s64 	%rd97, %rd96, %rd26;
	ld.global.f32 	%f168, [%rd97];
	add.s64 	%rd98, %rd96, %rd27;
	ld.global.f32 	%f169, [%rd98];
	add.s64 	%rd99, %rd98, %rd26;
	ld.global.f32 	%f170, [%rd99];
	ld.global.f32 	%f171, [%rd96+4];
	ld.global.f32 	%f172, [%rd97+4];
	ld.global.f32 	%f173, [%rd98+4];
	ld.global.f32 	%f174, [%rd99+4];
	add.s64 	%rd100, %rd2, %rd95;
	ld.global.f32 	%f175, [%rd100];
	add.s64 	%rd101, %rd100, %rd26;
	ld.global.f32 	%f176, [%rd101];
	add.s64 	%rd102, %rd100, %rd27;
	ld.global.f32 	%f177, [%rd102];
	add.s64 	%rd103, %rd102, %rd26;
	ld.global.f32 	%f178, [%rd103];
	ld.global.f32 	%f179, [%rd100+4];
	ld.global.f32 	%f180, [%rd101+4];
	ld.global.f32 	%f181, [%rd102+4];
	ld.global.f32 	%f182, [%rd103+4];
	add.s64 	%rd104, %rd1, %rd95;
	ld.global.f32 	%f183, [%rd104];
	add.s64 	%rd105, %rd104, %rd26;
	ld.global.f32 	%f184, [%rd105];
	add.s64 	%rd106, %rd104, %rd27;
	ld.global.f32 	%f185, [%rd106];
	add.s64 	%rd107, %rd106, %rd26;
	ld.global.f32 	%f186, [%rd107];
	ld.global.f32 	%f187, [%rd104+4];
	ld.global.f32 	%f188, [%rd105+4];
	ld.global.f32 	%f189, [%rd106+4];
	ld.global.f32 	%f190, [%rd107+4];
	mul.f32 	%f191, %f168, %f159;
	fma.rn.f32 	%f192, %f167, %f158, %f191;
	fma.rn.f32 	%f193, %f169, %f160, %f192;
	fma.rn.f32 	%f194, %f170, %f161, %f193;
	fma.rn.f32 	%f195, %f171, %f162, %f194;
	fma.rn.f32 	%f196, %f172, %f163, %f195;
	fma.rn.f32 	%f197, %f173, %f165, %f196;
	fma.rn.f32 	%f198, %f166, %f174, %f197;
	mul.f32 	%f199, %f176, %f159;
	fma.rn.f32 	%f200, %f175, %f158, %f199;
	fma.rn.f32 	%f201, %f177, %f160, %f200;
	fma.rn.f32 	%f202, %f178, %f161, %f201;
	fma.rn.f32 	%f203, %f179, %f162, %f202;
	fma.rn.f32 	%f204, %f180, %f163, %f203;
	fma.rn.f32 	%f205, %f181, %f165, %f204;
	fma.rn.f32 	%f206, %f166, %f182, %f205;
	mul.f32 	%f207, %f184, %f159;
	fma.rn.f32 	%f208, %f183, %f158, %f207;
	fma.rn.f32 	%f209, %f185, %f160, %f208;
	fma.rn.f32 	%f210, %f186, %f161, %f209;
	fma.rn.f32 	%f211, %f187, %f162, %f210;
	fma.rn.f32 	%f212, %f188, %f163, %f211;
	fma.rn.f32 	%f213, %f189, %f165, %f212;
	fma.rn.f32 	%f214, %f166, %f190, %f213;
	mul.f32 	%f215, %f206, %f206;
	fma.rn.f32 	%f216, %f198, %f198, %f215;
	fma.rn.f32 	%f217, %f214, %f214, %f216;
	sqrt.rn.f32 	%f218, %f217;
	cvt.f64.f32 	%fd162, %f13;
	mul.f32 	%f219, %f10, %f198;
	div.rn.f32 	%f220, %f219, %f218;
	cvt.f64.f32 	%fd163, %f220;
	fma.rn.f64 	%fd164, %fd163, 0d3FE0000000000000, %fd162;
	cvt.rn.f32.f64 	%f221, %fd164;
	cvt.f64.f32 	%fd165, %f12;
	mul.f32 	%f222, %f10, %f206;
	div.rn.f32 	%f223, %f222, %f218;
	cvt.f64.f32 	%fd166, %f223;
	fma.rn.f64 	%fd167, %fd166, 0d3FE0000000000000, %fd165;
	cvt.rn.f32.f64 	%f224, %fd167;
	cvt.f64.f32 	%fd168, %f11;
	mul.f32 	%f225, %f10, %f214;
	div.rn.f32 	%f226, %f225, %f218;
	cvt.f64.f32 	%fd169, %f226;
	fma.rn.f64 	%fd170, %fd169, 0d3FE0000000000000, %fd168;
	cvt.rn.f32.f64 	%f227, %fd170;
	cvt.rmi.f32.f32 	%f228, %f221;
	sub.f32 	%f229, %f221, %f228;
	cvt.rmi.f32.f32 	%f230, %f224;
	sub.f32 	%f231, %f224, %f230;
	cvt.rmi.f32.f32 	%f232, %f227;
	sub.f32 	%f233, %f227, %f232;
	cvt.rmi.s32.f32 	%r70, %f221;
	cvt.rmi.s32.f32 	%r71, %f224;
	cvt.rmi.s32.f32 	%r72, %f227;
	setp.le.f32 	%p36, %f221, 0f00000000;
	selp.f32 	%f234, 0f00000000, %f229, %p36;
	selp.b32 	%r73, 0, %r70, %p36;
	setp.ge.f32 	%p37, %f221, %f1;
	selp.f32 	%f235, 0f3F800000, %f234, %p37;
	selp.b32 	%r74, %r61, %r73, %p37;
	setp.le.f32 	%p38, %f224, 0f00000000;
	selp.f32 	%f236, 0f00000000, %f231, %p38;
	selp.b32 	%r75, 0, %r71, %p38;
	setp.ge.f32 	%p39, %f224, %f3;
	selp.f32 	%f237, 0f3F800000, %f236, %p39;
	selp.b32 	%r76, %r6, %r75, %p39;
	setp.le.f32 	%p40, %f227, 0f00000000;
	selp.f32 	%f238, 0f00000000, %f233, %p40;
	selp.b32 	%r77, 0, %r72, %p40;
	setp.ge.f32 	%p41, %f227, %f5;
	selp.f32 	%f239, 0f3F800000, %f238, %p41;
	selp.b32 	%r78, %r7, %r77, %p41;
	cvt.f64.f32 	%fd171, %f235;
	sub.f64 	%fd172, %fd145, %fd171;
	cvt.f64.f32 	%fd173, %f237;
	sub.f64 	%fd174, %fd145, %fd173;
	mul.f64 	%fd175, %fd172, %fd174;
	cvt.f64.f32 	%fd176, %f239;
	sub.f64 	%fd177, %fd145, %fd176;
	mul.f64 	%fd178, %fd175, %fd177;
	cvt.rn.f32.f64 	%f240, %fd178;
	mul.f64 	%fd179, %fd175, %fd176;
	cvt.rn.f32.f64 	%f241, %fd179;
	mul.f64 	%fd180, %fd172, %fd173;
	mul.f64 	%fd181, %fd180, %fd177;
	cvt.rn.f32.f64 	%f242, %fd181;
	mul.f64 	%fd182, %fd180, %fd176;
	cvt.rn.f32.f64 	%f243, %fd182;
	mul.f64 	%fd183, %fd174, %fd171;
	mul.f64 	%fd184, %fd183, %fd177;
	cvt.rn.f32.f64 	%f244, %fd184;
	mul.f64 	%fd185, %fd183, %fd176;
	cvt.rn.f32.f64 	%f245, %fd185;
	mul.f32 	%f246, %f235, %f237;
	cvt.f64.f32 	%fd186, %f246;
	mul.f64 	%fd187, %fd177, %fd186;
	cvt.rn.f32.f64 	%f247, %fd187;
	mul.f32 	%f248, %f246, %f239;
	mul.lo.s32 	%r79, %r76, %r1;
	mad.lo.s32 	%r80, %r4, %r78, %r79;
	add.s32 	%r81, %r80, %r74;
	mul.wide.s32 	%rd108, %r81, 4;
	add.s64 	%rd109, %rd3, %rd108;
	ld.global.f32 	%f249, [%rd109];
	add.s64 	%rd110, %rd109, %rd26;
	ld.global.f32 	%f250, [%rd110];
	add.s64 	%rd111, %rd109, %rd27;
	ld.global.f32 	%f251, [%rd111];
	add.s64 	%rd112, %rd111, %rd26;
	ld.global.f32 	%f252, [%rd112];
	ld.global.f32 	%f253, [%rd109+4];
	ld.global.f32 	%f254, [%rd110+4];
	ld.global.f32 	%f255, [%rd111+4];
	ld.global.f32 	%f256, [%rd112+4];
	add.s64 	%rd113, %rd2, %rd108;
	ld.global.f32 	%f257, [%rd113];
	add.s64 	%rd114, %rd113, %rd26;
	ld.global.f32 	%f258, [%rd114];
	add.s64 	%rd115, %rd113, %rd27;
	ld.global.f32 	%f259, [%rd115];
	add.s64 	%rd116, %rd115, %rd26;
	ld.global.f32 	%f260, [%rd116];
	ld.global.f32 	%f261, [%rd113+4];
	ld.global.f32 	%f262, [%rd114+4];
	ld.global.f32 	%f263, [%rd115+4];
	ld.global.f32 	%f264, [%rd116+4];
	add.s64 	%rd117, %rd1, %rd108;
	ld.global.f32 	%f265, [%rd117];
	add.s64 	%rd118, %rd117, %rd26;
	ld.global.f32 	%f266, [%rd118];
	add.s64 	%rd119, %rd117, %rd27;
	ld.global.f32 	%f267, [%rd119];
	add.s64 	%rd120, %rd119, %rd26;
	ld.global.f32 	%f268, [%rd120];
	ld.global.f32 	%f269, [%rd117+4];
	ld.global.f32 	%f270, [%rd118+4];
	ld.global.f32 	%f271, [%rd119+4];
	ld.global.f32 	%f272, [%rd120+4];
	mul.f32 	%f273, %f249, %f240;
	fma.rn.f32 	%f274, %f250, %f241, %f273;
	fma.rn.f32 	%f275, %f251, %f242, %f274;
	fma.rn.f32 	%f276, %f252, %f243, %f275;
	fma.rn.f32 	%f277, %f253, %f244, %f276;
	fma.rn.f32 	%f278, %f254, %f245, %f277;
	fma.rn.f32 	%f279, %f255, %f247, %f278;
	fma.rn.f32 	%f280, %f256, %f248, %f279;
	mul.f32 	%f281, %f257, %f240;
	fma.rn.f32 	%f282, %f258, %f241, %f281;
	fma.rn.f32 	%f283, %f259, %f242, %f282;
	fma.rn.f32 	%f284, %f260, %f243, %f283;
	fma.rn.f32 	%f285, %f261, %f244, %f284;
	fma.rn.f32 	%f286, %f262, %f245, %f285;
	fma.rn.f32 	%f287, %f263, %f247, %f286;
	fma.rn.f32 	%f288, %f248, %f264, %f287;
	mul.f32 	%f289, %f266, %f241;
	fma.rn.f32 	%f290, %f265, %f240, %f289;
	fma.rn.f32 	%f291, %f267, %f242, %f290;
	fma.rn.f32 	%f292, %f268, %f243, %f291;
	fma.rn.f32 	%f293, %f269, %f244, %f292;
	fma.rn.f32 	%f294, %f270, %f245, %f293;
	fma.rn.f32 	%f295, %f271, %f247, %f294;
	fma.rn.f32 	%f296, %f248, %f272, %f295;
	mul.f32 	%f297, %f288, %f288;
	fma.rn.f32 	%f298, %f280, %f280, %f297;
	fma.rn.f32 	%f299, %f296, %f296, %f298;
	sqrt.rn.f32 	%f300, %f299;
	mul.f32 	%f301, %f10, %f280;
	div.rn.f32 	%f302, %f301, %f300;
	cvt.f64.f32 	%fd188, %f302;
	fma.rn.f64 	%fd189, %fd188, 0d3FE0000000000000, %fd162;
	cvt.rn.f32.f64 	%f303, %fd189;
	mul.f32 	%f304, %f10, %f288;
	div.rn.f32 	%f305, %f304, %f300;
	cvt.f64.f32 	%fd190, %f305;
	fma.rn.f64 	%fd191, %fd190, 0d3FE0000000000000, %fd165;
	cvt.rn.f32.f64 	%f306, %fd191;
	mul.f32 	%f307, %f10, %f296;
	div.rn.f32 	%f308, %f307, %f300;
	cvt.f64.f32 	%fd192, %f308;
	fma.rn.f64 	%fd193, %fd192, 0d3FE0000000000000, %fd168;
	cvt.rn.f32.f64 	%f309, %fd193;
	cvt.rmi.f32.f32 	%f310, %f303;
	sub.f32 	%f311, %f303, %f310;
	cvt.rmi.f32.f32 	%f312, %f306;
	sub.f32 	%f313, %f306, %f312;
	cvt.rmi.f32.f32 	%f314, %f309;
	sub.f32 	%f315, %f309, %f314;
	cvt.rmi.s32.f32 	%r82, %f303;
	cvt.rmi.s32.f32 	%r83, %f306;
	cvt.rmi.s32.f32 	%r84, %f309;
	setp.le.f32 	%p42, %f303, 0f00000000;
	selp.f32 	%f316, 0f00000000, %f311, %p42;
	selp.b32 	%r85, 0, %r82, %p42;
	setp.ge.f32 	%p43, %f303, %f1;
	selp.f32 	%f317, 0f3F800000, %f316, %p43;
	selp.b32 	%r86, %r61, %r85, %p43;
	setp.le.f32 	%p44, %f306, 0f00000000;
	selp.f32 	%f318, 0f00000000, %f313, %p44;
	selp.b32 	%r87, 0, %r83, %p44;
	setp.ge.f32 	%p45, %f306, %f3;
	selp.f32 	%f319, 0f3F800000, %f318, %p45;
	selp.b32 	%r88, %r6, %r87, %p45;
	setp.le.f32 	%p46, %f309, 0f00000000;
	selp.f32 	%f320, 0f00000000, %f315, %p46;
	selp.b32 	%r89, 0, %r84, %p46;
	setp.ge.f32 	%p47, %f309, %f5;
	selp.f32 	%f321, 0f3F800000, %f320, %p47;
	selp.b32 	%r90, %r7, %r89, %p47;
	cvt.f64.f32 	%fd194, %f317;
	sub.f64 	%fd195, %fd145, %fd194;
	cvt.f64.f32 	%fd196, %f319;
	sub.f64 	%fd197, %fd145, %fd196;
	mul.f64 	%fd198, %fd195, %fd197;
	cvt.f64.f32 	%fd199, %f321;
	sub.f64 	%fd200, %fd145, %fd199;
	mul.f64 	%fd201, %fd198, %fd200;
	cvt.rn.f32.f64 	%f322, %fd201;
	mul.f64 	%fd202, %fd198, %fd199;
	cvt.rn.f32.f64 	%f323, %fd202;
	mul.f64 	%fd203, %fd195, %fd196;
	mul.f64 	%fd204, %fd203, %fd200;
	cvt.rn.f32.f64 	%f324, %fd204;
	mul.f64 	%fd205, %fd203, %fd199;
	cvt.rn.f32.f64 	%f325, %fd205;
	mul.f64 	%fd206, %fd197, %fd194;
	mul.f64 	%fd207, %fd206, %fd200;
	cvt.rn.f32.f64 	%f326, %fd207;
	mul.f64 	%fd208, %fd206, %fd199;
	cvt.rn.f32.f64 	%f327, %fd208;
	mul.f32 	%f328, %f317, %f319;
	cvt.f64.f32 	%fd209, %f328;
	mul.f64 	%fd210, %fd200, %fd209;
	cvt.rn.f32.f64 	%f329, %fd210;
	mul.f32 	%f330, %f328, %f321;
	mul.lo.s32 	%r91, %r88, %r1;
	mad.lo.s32 	%r92, %r4, %r90, %r91;
	add.s32 	%r93, %r92, %r86;
	mul.wide.s32 	%rd121, %r93, 4;
	add.s64 	%rd122, %rd3, %rd121;
	ld.global.f32 	%f331, [%rd122];
	add.s64 	%rd123, %rd122, %rd26;
	ld.global.f32 	%f332, [%rd123];
	add.s64 	%rd124, %rd122, %rd27;
	ld.global.f32 	%f333, [%rd124];
	add.s64 	%rd125, %rd124, %rd26;
	ld.global.f32 	%f334, [%rd125];
	ld.global.f32 	%f335, [%rd122+4];
	ld.global.f32 	%f336, [%rd123+4];
	ld.global.f32 	%f337, [%rd124+4];
	ld.global.f32 	%f338, [%rd125+4];
	add.s64 	%rd126, %rd2, %rd121;
	ld.global.f32 	%f339, [%rd126];
	add.s64 	%rd127, %rd126, %rd26;
	ld.global.f32 	%f340, [%rd127];
	add.s64 	%rd128, %rd126, %rd27;
	ld.global.f32 	%f341, [%rd128];
	add.s64 	%rd129, %rd128, %rd26;
	ld.global.f32 	%f342, [%rd129];
	ld.global.f32 	%f343, [%rd126+4];
	ld.global.f32 	%f344, [%rd127+4];
	ld.global.f32 	%f345, [%rd128+4];
	ld.global.f32 	%f346, [%rd129+4];
	add.s64 	%rd130, %rd1, %rd121;
	ld.global.f32 	%f347, [%rd130];
	add.s64 	%rd131, %rd130, %rd26;
	ld.global.f32 	%f348, [%rd131];
	add.s64 	%rd132, %rd130, %rd27;
	ld.global.f32 	%f349, [%rd132];
	add.s64 	%rd133, %rd132, %rd26;
	ld.global.f32 	%f350, [%rd133];
	ld.global.f32 	%f351, [%rd130+4];
	ld.global.f32 	%f352, [%rd131+4];
	ld.global.f32 	%f353, [%rd132+4];
	ld.global.f32 	%f354, [%rd133+4];
	mul.f32 	%f355, %f331, %f322;
	fma.rn.f32 	%f356, %f332, %f323, %f355;
	fma.rn.f32 	%f357, %f333, %f324, %f356;
	fma.rn.f32 	%f358, %f334, %f325, %f357;
	fma.rn.f32 	%f359, %f335, %f326, %f358;
	fma.rn.f32 	%f360, %f336, %f327, %f359;
	fma.rn.f32 	%f361, %f337, %f329, %f360;
	fma.rn.f32 	%f362, %f338, %f330, %f361;
	mul.f32 	%f363, %f339, %f322;
	fma.rn.f32 	%f364, %f340, %f323, %f363;
	fma.rn.f32 	%f365, %f341, %f324, %f364;
	fma.rn.f32 	%f366, %f342, %f325, %f365;
	fma.rn.f32 	%f367, %f343, %f326, %f366;
	fma.rn.f32 	%f368, %f344, %f327, %f367;
	fma.rn.f32 	%f369, %f345, %f329, %f368;
	fma.rn.f32 	%f370, %f330, %f346, %f369;
	mul.f32 	%f371, %f348, %f323;
	fma.rn.f32 	%f372, %f347, %f322, %f371;
	fma.rn.f32 	%f373, %f349, %f324, %f372;
	fma.rn.f32 	%f374, %f350, %f325, %f373;
	fma.rn.f32 	%f375, %f351, %f326, %f374;
	fma.rn.f32 	%f376, %f352, %f327, %f375;
	fma.rn.f32 	%f377, %f353, %f329, %f376;
	fma.rn.f32 	%f378, %f330, %f354, %f377;
	mul.f32 	%f379, %f370, %f370;
	fma.rn.f32 	%f380, %f362, %f362, %f379;
	fma.rn.f32 	%f381, %f378, %f378, %f380;
	sqrt.rn.f32 	%f382, %f381;
	mul.f32 	%f383, %f10, %f362;
	div.rn.f32 	%f384, %f383, %f382;
	add.f32 	%f385, %f13, %f384;
	mul.f32 	%f386, %f10, %f370;
	div.rn.f32 	%f387, %f386, %f382;
	add.f32 	%f388, %f12, %f387;
	mul.f32 	%f389, %f10, %f378;
	div.rn.f32 	%f390, %f389, %f382;
	add.f32 	%f391, %f11, %f390;
	cvt.rmi.f32.f32 	%f392, %f385;
	sub.f32 	%f393, %f385, %f392;
	cvt.rmi.f32.f32 	%f394, %f388;
	sub.f32 	%f395, %f388, %f394;
	cvt.rmi.f32.f32 	%f396, %f391;
	sub.f32 	%f397, %f391, %f396;
	cvt.rmi.s32.f32 	%r94, %f385;
	cvt.rmi.s32.f32 	%r95, %f388;
	cvt.rmi.s32.f32 	%r96, %f391;
	setp.le.f32 	%p48, %f385, 0f00000000;
	selp.f32 	%f398, 0f00000000, %f393, %p48;
	selp.b32 	%r97, 0, %r94, %p48;
	setp.ge.f32 	%p49, %f385, %f1;
	selp.f32 	%f399, 0f3F800000, %f398, %p49;
	selp.b32 	%r98, %r61, %r97, %p49;
	setp.le.f32 	%p50, %f388, 0f00000000;
	selp.f32 	%f400, 0f00000000, %f395, %p50;
	selp.b32 	%r99, 0, %r95, %p50;
	setp.ge.f32 	%p51, %f388, %f3;
	selp.f32 	%f401, 0f3F800000, %f400, %p51;
	selp.b32 	%r100, %r6, %r99, %p51;
	setp.le.f32 	%p52, %f391, 0f00000000;
	selp.f32 	%f402, 0f00000000, %f397, %p52;
	selp.b32 	%r101, 0, %r96, %p52;
	setp.ge.f32 	%p53, %f391, %f5;
	selp.f32 	%f403, 0f3F800000, %f402, %p53;
	selp.b32 	%r102, %r7, %r101, %p53;
	cvt.f64.f32 	%fd211, %f399;
	sub.f64 	%fd212, %fd145, %fd211;
	cvt.f64.f32 	%fd213, %f401;
	sub.f64 	%fd214, %fd145, %fd213;
	mul.f64 	%fd215, %fd212, %fd214;
	cvt.f64.f32 	%fd216, %f403;
	sub.f64 	%fd217, %fd145, %fd216;
	mul.f64 	%fd218, %fd215, %fd217;
	cvt.rn.f32.f64 	%f404, %fd218;
	mul.f64 	%fd219, %fd215, %fd216;
	cvt.rn.f32.f64 	%f405, %fd219;
	mul.f64 	%fd220, %fd212, %fd213;
	mul.f64 	%fd221, %fd220, %fd217;
	cvt.rn.f32.f64 	%f406, %fd221;
	mul.f64 	%fd222, %fd220, %fd216;
	cvt.rn.f32.f64 	%f407, %fd222;
	mul.f64 	%fd223, %fd214, %fd211;
	mul.f64 	%fd224, %fd223, %fd217;
	cvt.rn.f32.f64 	%f408, %fd224;
	mul.f64 	%fd225, %fd223, %fd216;
	cvt.rn.f32.f64 	%f409, %fd225;
	mul.f32 	%f410, %f399, %f401;
	cvt.f64.f32 	%fd226, %f410;
	mul.f64 	%fd227, %fd217, %fd226;
	cvt.rn.f32.f64 	%f411, %fd227;
	mul.f32 	%f412, %f410, %f403;
	mul.lo.s32 	%r103, %r100, %r1;
	mad.lo.s32 	%r104, %r4, %r102, %r103;
	add.s32 	%r105, %r104, %r98;
	mul.wide.s32 	%rd134, %r105, 4;
	add.s64 	%rd135, %rd3, %rd134;
	ld.global.f32 	%f413, [%rd135];
	add.s64 	%rd136, %rd135, %rd26;
	ld.global.f32 	%f414, [%rd136];
	add.s64 	%rd137, %rd135, %rd27;
	ld.global.f32 	%f415, [%rd137];
	add.s64 	%rd138, %rd137, %rd26;
	ld.global.f32 	%f416, [%rd138];
	ld.global.f32 	%f417, [%rd135+4];
	ld.global.f32 	%f418, [%rd136+4];
	ld.global.f32 	%f419, [%rd137+4];
	ld.global.f32 	%f420, [%rd138+4];
	add.s64 	%rd139, %rd2, %rd134;
	ld.global.f32 	%f421, [%rd139];
	add.s64 	%rd140, %rd139, %rd26;
	ld.global.f32 	%f422, [%rd140];
	add.s64 	%rd141, %rd139, %rd27;
	ld.global.f32 	%f423, [%rd141];
	add.s64 	%rd142, %rd141, %rd26;
	ld.global.f32 	%f424, [%rd142];
	ld.global.f32 	%f425, [%rd139+4];
	ld.global.f32 	%f426, [%rd140+4];
	ld.global.f32 	%f427, [%rd141+4];
	ld.global.f32 	%f428, [%rd142+4];
	add.s64 	%rd143, %rd1, %rd134;
	ld.global.f32 	%f429, [%rd143];
	add.s64 	%rd144, %rd143, %rd26;
	ld.global.f32 	%f430, [%rd144];
	add.s64 	%rd145, %rd143, %rd27;
	ld.global.f32 	%f431, [%rd145];
	add.s64 	%rd146, %rd145, %rd26;
	ld.global.f32 	%f432, [%rd146];
	ld.global.f32 	%f433, [%rd143+4];
	ld.global.f32 	%f434, [%rd144+4];
	ld.global.f32 	%f435, [%rd145+4];
	ld.global.f32 	%f436, [%rd146+4];
	mul.f32 	%f437, %f413, %f404;
	fma.rn.f32 	%f438, %f414, %f405, %f437;
	fma.rn.f32 	%f439, %f415, %f406, %f438;
	fma.rn.f32 	%f440, %f416, %f407, %f439;
	fma.rn.f32 	%f441, %f417, %f408, %f440;
	fma.rn.f32 	%f442, %f418, %f409, %f441;
	fma.rn.f32 	%f443, %f419, %f411, %f442;
	fma.rn.f32 	%f444, %f420, %f412, %f443;
	mul.f32 	%f445, %f421, %f404;
	fma.rn.f32 	%f446, %f422, %f405, %f445;
	fma.rn.f32 	%f447, %f423, %f406, %f446;
	fma.rn.f32 	%f448, %f424, %f407, %f447;
	fma.rn.f32 	%f449, %f425, %f408, %f448;
	fma.rn.f32 	%f450, %f426, %f409, %f449;
	fma.rn.f32 	%f451, %f427, %f411, %f450;
	fma.rn.f32 	%f452, %f412, %f428, %f451;
	mul.f32 	%f453, %f430, %f405;
	fma.rn.f32 	%f454, %f429, %f404, %f453;
	fma.rn.f32 	%f455, %f431, %f406, %f454;
	fma.rn.f32 	%f456, %f432, %f407, %f455;
	fma.rn.f32 	%f457, %f433, %f408, %f456;
	fma.rn.f32 	%f458, %f434, %f409, %f457;
	fma.rn.f32 	%f459, %f435, %f411, %f458;
	fma.rn.f32 	%f460, %f412, %f436, %f459;
	mul.f32 	%f461, %f452, %f452;
	fma.rn.f32 	%f462, %f444, %f444, %f461;
	fma.rn.f32 	%f463, %f460, %f460, %f462;
	sqrt.rn.f32 	%f464, %f463;
	div.rn.f32 	%f465, %f198, %f218;
	cvt.f64.f32 	%fd228, %f465;
	cvt.f64.f32 	%fd229, %f280;
	add.f64 	%fd230, %fd229, %fd229;
	cvt.f64.f32 	%fd231, %f300;
	div.rn.f64 	%fd232, %fd230, %fd231;
	add.f64 	%fd233, %fd232, %fd228;
	cvt.f64.f32 	%fd234, %f362;
	add.f64 	%fd235, %fd234, %fd234;
	cvt.f64.f32 	%fd236, %f382;
	div.rn.f64 	%fd237, %fd235, %fd236;
	add.f64 	%fd238, %fd233, %fd237;
	div.rn.f32 	%f466, %f444, %f464;
	cvt.f64.f32 	%fd239, %f466;
	add.f64 	%fd240, %fd238, %fd239;
	fma.rn.f64 	%fd241, %fd5, %fd240, %fd162;
	cvt.rn.f32.f64 	%f581, %fd241;
	div.rn.f32 	%f467, %f206, %f218;
	cvt.f64.f32 	%fd242, %f467;
	cvt.f64.f32 	%fd243, %f288;
	add.f64 	%fd244, %fd243, %fd243;
	div.rn.f64 	%fd245, %fd244, %fd231;
	add.f64 	%fd246, %fd245, %fd242;
	cvt.f64.f32 	%fd247, %f370;
	add.f64 	%fd248, %fd247, %fd247;
	div.rn.f64 	%fd249, %fd248, %fd236;
	add.f64 	%fd250, %fd246, %fd249;
	div.rn.f32 	%f468, %f452, %f464;
	cvt.f64.f32 	%fd251, %f468;
	add.f64 	%fd252, %fd250, %fd251;
	fma.rn.f64 	%fd253, %fd5, %fd252, %fd165;
	cvt.rn.f32.f64 	%f580, %fd253;
	div.rn.f32 	%f469, %f214, %f218;
	cvt.f64.f32 	%fd254, %f469;
	cvt.f64.f32 	%fd255, %f296;
	add.f64 	%fd256, %fd255, %fd255;
	div.rn.f64 	%fd257, %fd256, %fd231;
	add.f64 	%fd258, %fd257, %fd254;
	cvt.f64.f32 	%fd259, %f378;
	add.f64 	%fd260, %fd259, %fd259;
	div.rn.f64 	%fd261, %fd260, %fd236;
	add.f64 	%fd262, %fd258, %fd261;
	div.rn.f32 	%f470, %f460, %f464;
	cvt.f64.f32 	%fd263, %f470;
	add.f64 	%fd264, %fd262, %fd263;
	fma.rn.f64 	%fd265, %fd5, %fd264, %fd168;
	cvt.rn.f32.f64 	%f579, %fd265;
	setp.ge.f32 	%p54, %f581, 0f00000000;
	setp.gt.f32 	%p55, %f580, 0f00000000;
	setp.ge.f32 	%p56, %f579, 0f00000000;
	cvt.f64.f32 	%fd266, %f581;
	setp.ge.f64 	%p57, %fd1, %fd266;
	cvt.f64.f32 	%fd267, %f580;
	setp.ge.f64 	%p58, %fd2, %fd267;
	cvt.f64.f32 	%fd268, %f579;
	setp.ge.f64 	%p59, %fd3, %fd268;
	selp.b32 	%r106, 0, 42, %p56;
	selp.b32 	%r107, %r106, 42, %p55;
	selp.b32 	%r108, %r107, 42, %p57;
	selp.b32 	%r109, %r108, 42, %p58;
	selp.b32 	%r110, %r109, 42, %p59;
	selp.b32 	%r8, %r110, 42, %p54;
	setp.ge.f32 	%p60, %f580, 0f00000000;
	setp.lt.f32 	%p61, %f579, 0f00000000;
	setp.gt.f64 	%p62, %fd1, %fd266;
	setp.gt.f64 	%p63, %fd2, %fd267;
	setp.gt.f64 	%p64, %fd3, %fd268;
	selp.b32 	%r111, 1, %r8, %p61;
	selp.b32 	%r112, %r111, %r8, %p60;
	selp.b32 	%r113, %r112, %r8, %p62;
	selp.b32 	%r114, %r113, %r8, %p63;
	selp.b32 	%r115, %r114, %r8, %p64;
	selp.b32 	%r137, %r115, %r8, %p54;
	setp.eq.s32 	%p65, %r137, 0;
	@%p65 bra 	$L__BB3_12;
	setp.ne.s32 	%p66, %r137, 1;
	@%p66 bra 	$L__BB3_11;
	mul.f32 	%f471, %f11, %f581;
	mul.f32 	%f472, %f13, %f579;
	sub.f32 	%f473, %f471, %f472;
	sub.f32 	%f474, %f11, %f579;
	div.rn.f32 	%f475, %f473, %f474;
	st.f32 	[%rd57], %f475;
	mul.f32 	%f476, %f11, %f580;
	mul.f32 	%f477, %f12, %f579;
	sub.f32 	%f478, %f476, %f477;
	div.rn.f32 	%f479, %f478, %f474;
	st.f32 	[%rd57+4], %f479;
	mul.f32 	%f480, %f11, %f579;
	sub.f32 	%f481, %f480, %f480;
	div.rn.f32 	%f482, %f481, %f474;
	st.f32 	[%rd57+8], %f482;
	mov.b32 	%r137, 43;
	bra.uni 	$L__BB3_12;
$L__BB3_11:
	st.f32 	[%rd57], %f581;
	st.f32 	[%rd57+4], %f580;
	st.f32 	[%rd57+8], %f579;
	mov.u32 	%r137, %r8;
$L__BB3_12:
	add.s64 	%rd187, %rd187, 1;
	setp.eq.s32 	%p67, %r137, 0;
	shl.b32 	%r117, %r5, 3;
	cvt.s64.s32 	%rd147, %r117;
	setp.lt.u64 	%p68, %rd187, %rd147;
	and.pred  	%p69, %p68, %p67;
	@%p69 bra 	$L__BB3_8;
$L__BB3_13:
	ld.param.u64 	%rd183, [TraceAllBline_param_17];
	ld.param.u64 	%rd182, [TraceAllBline_param_15];
	ld.param.u64 	%rd181, [TraceAllBline_param_14];
	st.u64 	[%rd59], %rd187;
	st.u32 	[%rd58], %r137;
	ld.f32 	%f483, [%rd57];
	shl.b64 	%rd148, %rd25, 2;
	add.s64 	%rd149, %rd19, %rd148;
	st.global.f32 	[%rd149], %f483;
	ld.f32 	%f484, [%rd57+4];
	add.s64 	%rd150, %rd20, %rd148;
	st.global.f32 	[%rd150], %f484;
	ld.f32 	%f485, [%rd57+8];
	add.s64 	%rd151, %rd21, %rd148;
	st.global.f32 	[%rd151], %f485;
	ld.u32 	%r118, [%rd58];
	cvta.to.global.u64 	%rd152, %rd183;
	add.s64 	%rd153, %rd152, %rd148;
	st.global.u32 	[%rd153], %r118;
	ld.u64 	%rd154, [%rd59];
	shl.b64 	%rd155, %rd25, 3;
	add.s64 	%rd156, %rd22, %rd155;
	st.global.u64 	[%rd156], %rd154;
	ld.f32 	%f486, [%rd57];
	ld.f32 	%f487, [%rd57+4];
	ld.f32 	%f488, [%rd57+8];
	setp.gt.f32 	%p70, %f486, 0f00000000;
	selp.f32 	%f489, %f486, 0f38D1B717, %p70;
	setp.gt.f32 	%p71, %f487, 0f00000000;
	selp.f32 	%f490, %f487, 0f38D1B717, %p71;
	setp.gt.f32 	%p72, %f488, 0f00000000;
	selp.f32 	%f491, %f488, 0f38D1B717, %p72;
	setp.lt.f32 	%p73, %f489, %f1;
	selp.f32 	%f492, %f489, %f2, %p73;
	setp.lt.f32 	%p74, %f490, %f3;
	selp.f32 	%f493, %f490, %f4, %p74;
	setp.lt.f32 	%p75, %f491, %f5;
	selp.f32 	%f494, %f491, %f6, %p75;
	cvt.rmi.f32.f32 	%f495, %f492;
	sub.f32 	%f496, %f492, %f495;
	cvt.rmi.f32.f32 	%f497, %f493;
	sub.f32 	%f498, %f493, %f497;
	cvt.rmi.f32.f32 	%f499, %f494;
	sub.f32 	%f500, %f494, %f499;
	cvt.rmi.s32.f32 	%r119, %f492;
	cvt.rmi.s32.f32 	%r120, %f493;
	cvt.rmi.s32.f32 	%r121, %f494;
	mul.lo.s32 	%r122, %r120, %r1;
	mad.lo.s32 	%r123, %r4, %r121, %r122;
	add.s32 	%r124, %r123, %r119;
	mul.wide.s32 	%rd157, %r124, 4;
	add.s64 	%rd158, %rd3, %rd157;
	ld.global.f32 	%f501, [%rd158];
	add.s64 	%rd159, %rd158, %rd26;
	ld.global.f32 	%f502, [%rd159];
	add.s64 	%rd160, %rd158, %rd27;
	ld.global.f32 	%f503, [%rd160];
	add.s64 	%rd161, %rd160, %rd26;
	ld.global.f32 	%f504, [%rd161];
	ld.global.f32 	%f505, [%rd158+4];
	ld.global.f32 	%f506, [%rd159+4];
	ld.global.f32 	%f507, [%rd160+4];
	ld.global.f32 	%f508, [%rd161+4];
	cvt.f64.f32 	%fd269, %f501;
	cvt.f64.f32 	%fd270, %f496;
	mov.f64 	%fd271, 0d3FF0000000000000;
	sub.f64 	%fd272, %fd271, %fd270;
	mul.f64 	%fd273, %fd272, %fd269;
	cvt.f64.f32 	%fd274, %f498;
	sub.f64 	%fd275, %fd271, %fd274;
	mul.f64 	%fd276, %fd275, %fd273;
	cvt.f64.f32 	%fd277, %f500;
	sub.f64 	%fd278, %fd271, %fd277;
	cvt.f64.f32 	%fd279, %f502;
	mul.f64 	%fd280, %fd272, %fd279;
	mul.f64 	%fd281, %fd275, %fd280;
	mul.f64 	%fd282, %fd281, %fd277;
	fma.rn.f64 	%fd283, %fd276, %fd278, %fd282;
	cvt.f64.f32 	%fd284, %f503;
	mul.f64 	%fd285, %fd272, %fd284;
	mul.f64 	%fd286, %fd285, %fd274;
	fma.rn.f64 	%fd287, %fd278, %fd286, %fd283;
	cvt.f64.f32 	%fd288, %f504;
	mul.f64 	%fd289, %fd272, %fd288;
	mul.f64 	%fd290, %fd289, %fd274;
	fma.rn.f64 	%fd291, %fd290, %fd277, %fd287;
	mul.f32 	%f509, %f496, %f505;
	cvt.f64.f32 	%fd292, %f509;
	mul.f64 	%fd293, %fd275, %fd292;
	fma.rn.f64 	%fd294, %fd278, %fd293, %fd291;
	mul.f32 	%f510, %f496, %f506;
	cvt.f64.f32 	%fd295, %f510;
	mul.f64 	%fd296, %fd275, %fd295;
	fma.rn.f64 	%fd297, %fd296, %fd277, %fd294;
	mul.f32 	%f511, %f496, %f507;
	mul.f32 	%f512, %f498, %f511;
	cvt.f64.f32 	%fd298, %f512;
	fma.rn.f64 	%fd299, %fd278, %fd298, %fd297;
	mul.f32 	%f513, %f496, %f508;
	mul.f32 	%f514, %f498, %f513;
	mul.f32 	%f515, %f500, %f514;
	cvt.f64.f32 	%fd300, %f515;
	add.f64 	%fd301, %fd299, %fd300;
	cvt.rn.f32.f64 	%f516, %fd301;
	cvta.to.global.u64 	%rd162, %rd181;
	add.s64 	%rd163, %rd162, %rd148;
	st.global.f32 	[%rd163], %f516;
	ld.f32 	%f517, [%rd57];
	ld.f32 	%f518, [%rd57+4];
	ld.f32 	%f519, [%rd57+8];
	setp.gt.f32 	%p76, %f517, 0f00000000;
	selp.f32 	%f520, %f517, 0f38D1B717, %p76;
	setp.gt.f32 	%p77, %f518, 0f00000000;
	selp.f32 	%f521, %f518, 0f38D1B717, %p77;
	setp.gt.f32 	%p78, %f519, 0f00000000;
	selp.f32 	%f522, %f519, 0f38D1B717, %p78;
	setp.lt.f32 	%p79, %f520, %f1;
	selp.f32 	%f523, %f520, %f2, %p79;
	setp.lt.f32 	%p80, %f521, %f3;
	selp.f32 	%f524, %f521, %f4, %p80;
	setp.lt.f32 	%p81, %f522, %f5;
	selp.f32 	%f525, %f522, %f6, %p81;
	cvt.rmi.f32.f32 	%f526, %f523;
	sub.f32 	%f527, %f523, %f526;
	cvt.rmi.f32.f32 	%f528, %f524;
	sub.f32 	%f529, %f524, %f528;
	cvt.rmi.f32.f32 	%f530, %f525;
	sub.f32 	%f531, %f525, %f530;
	cvt.rmi.s32.f32 	%r125, %f523;
	cvt.rmi.s32.f32 	%r126, %f524;
	cvt.rmi.s32.f32 	%r127, %f525;
	mul.lo.s32 	%r128, %r126, %r1;
	mad.lo.s32 	%r129, %r4, %r127, %r128;
	add.s32 	%r130, %r129, %r125;
	mul.wide.s32 	%rd164, %r130, 4;
	add.s64 	%rd165, %rd2, %rd164;
	ld.global.f32 	%f532, [%rd165];
	add.s64 	%rd166, %rd165, %rd26;
	ld.global.f32 	%f533, [%rd166];
	add.s64 	%rd167, %rd165, %rd27;
	ld.global.f32 	%f534, [%rd167];
	add.s64 	%rd168, %rd167, %rd26;
	ld.global.f32 	%f535, [%rd168];
	ld.global.f32 	%f536, [%rd165+4];
	ld.global.f32 	%f537, [%rd166+4];
	ld.global.f32 	%f538, [%rd167+4];
	ld.global.f32 	%f539, [%rd168+4];
	cvt.f64.f32 	%fd302, %f532;
	cvt.f64.f32 	%fd303, %f527;
	sub.f64 	%fd304, %fd271, %fd303;
	mul.f64 	%fd305, %fd304, %fd302;
	cvt.f64.f32 	%fd306, %f529;
	sub.f64 	%fd307, %fd271, %fd306;
	mul.f64 	%fd308, %fd307, %fd305;
	cvt.f64.f32 	%fd309, %f531;
	sub.f64 	%fd310, %fd271, %fd309;
	cvt.f64.f32 	%fd311, %f533;
	mul.f64 	%fd312, %fd304, %fd311;
	mul.f64 	%fd313, %fd307, %fd312;
	mul.f64 	%fd314, %fd313, %fd309;
	fma.rn.f64 	%fd315, %fd308, %fd310, %fd314;
	cvt.f64.f32 	%fd316, %f534;
	mul.f64 	%fd317, %fd304, %fd316;
	mul.f64 	%fd318, %fd317, %fd306;
	fma.rn.f64 	%fd319, %fd310, %fd318, %fd315;
	cvt.f64.f32 	%fd320, %f535;
	mul.f64 	%fd321, %fd304, %fd320;
	mul.f64 	%fd322, %fd321, %fd306;
	fma.rn.f64 	%fd323, %fd322, %fd309, %fd319;
	mul.f32 	%f540, %f527, %f536;
	cvt.f64.f32 	%fd324, %f540;
	mul.f64 	%fd325, %fd307, %fd324;
	fma.rn.f64 	%fd326, %fd310, %fd325, %fd323;
	mul.f32 	%f541, %f527, %f537;
	cvt.f64.f32 	%fd327, %f541;
	mul.f64 	%fd328, %fd307, %fd327;
	fma.rn.f64 	%fd329, %fd328, %fd309, %fd326;
	mul.f32 	%f542, %f527, %f538;
	mul.f32 	%f543, %f529, %f542;
	cvt.f64.f32 	%fd330, %f543;
	fma.rn.f64 	%fd331, %fd310, %fd330, %fd329;
	mul.f32 	%f544, %f527, %f539;
	mul.f32 	%f545, %f529, %f544;
	mul.f32 	%f546, %f531, %f545;
	cvt.f64.f32 	%fd332, %f546;
	add.f64 	%fd333, %fd331, %fd332;
	cvt.rn.f32.f64 	%f547, %fd333;
	cvta.to.global.u64 	%rd169, %rd182;
	add.s64 	%rd170, %rd169, %rd148;
	st.global.f32 	[%rd170], %f547;
	ld.f32 	%f548, [%rd57];
	ld.f32 	%f549, [%rd57+4];
	ld.f32 	%f550, [%rd57+8];
	setp.gt.f32 	%p82, %f548, 0f00000000;
	selp.f32 	%f551, %f548, 0f38D1B717, %p82;
	setp.gt.f32 	%p83, %f549, 0f00000000;
	selp.f32 	%f552, %f549, 0f38D1B717, %p83;
	setp.gt.f32 	%p84, %f550, 0f00000000;
	selp.f32 	%f553, %f550, 0f38D1B717, %p84;
	setp.lt.f32 	%p85, %f551, %f1;
	selp.f32 	%f554, %f551, %f2, %p85;
	setp.lt.f32 	%p86, %f552, %f3;
	selp.f32 	%f555, %f552, %f4, %p86;
	setp.lt.f32 	%p87, %f553, %f5;
	selp.f32 	%f556, %f553, %f6, %p87;
	cvt.rmi.f32.f32 	%f557, %f554;
	sub.f32 	%f558, %f554, %f557;
	cvt.rmi.f32.f32 	%f559, %f555;
	sub.f32 	%f560, %f555, %f559;
	cvt.rmi.f32.f32 	%f561, %f556;
	sub.f32 	%f562, %f556, %f561;
	cvt.rmi.s32.f32 	%r131, %f554;
	cvt.rmi.s32.f32 	%r132, %f555;
	cvt.rmi.s32.f32 	%r133, %f556;
	mul.lo.s32 	%r134, %r132, %r1;
	mad.lo.s32 	%r135, %r4, %r133, %r134;
	add.s32 	%r136, %r135, %r131;
	mul.wide.s32 	%rd171, %r136, 4;
	add.s64 	%rd172, %rd1, %rd171;
	ld.global.f32 	%f563, [%rd172];
	add.s64 	%rd173, %rd172, %rd26;
	ld.global.f32 	%f564, [%rd173];
	add.s64 	%rd174, %rd172, %rd27;
	ld.global.f32 	%f565, [%rd174];
	add.s64 	%rd175, %rd174, %rd26;
	ld.global.f32 	%f566, [%rd175];
	ld.global.f32 	%f567, [%rd172+4];
	ld.global.f32 	%f568, [%rd173+4];
	ld.global.f32 	%f569, [%rd174+4];
	ld.global.f32 	%f570, [%rd175+4];
	cvt.f64.f32 	%fd334, %f563;
	cvt.f64.f32 	%fd335, %f558;
	sub.f64 	%fd336, %fd271, %fd335;
	mul.f64 	%fd337, %fd336, %fd334;
	cvt.f64.f32 	%fd338, %f560;
	sub.f64 	%fd339, %fd271, %fd338;
	mul.f64 	%fd340, %fd339, %fd337;
	cvt.f64.f32 	%fd341, %f562;
	sub.f64 	%fd342, %fd271, %fd341;
	cvt.f64.f32 	%fd343, %f564;
	mul.f64 	%fd344, %fd336, %fd343;
	mul.f64 	%fd345, %fd339, %fd344;
	mul.f64 	%fd346, %fd345, %fd341;
	fma.rn.f64 	%fd347, %fd340, %fd342, %fd346;
	cvt.f64.f32 	%fd348, %f565;
	mul.f64 	%fd349, %fd336, %fd348;
	mul.f64 	%fd350, %fd349, %fd338;
	fma.rn.f64 	%fd351, %fd342, %fd350, %fd347;
	cvt.f64.f32 	%fd352, %f566;
	mul.f64 	%fd353, %fd336, %fd352;
	mul.f64 	%fd354, %fd353, %fd338;
	fma.rn.f64 	%fd355, %fd354, %fd341, %fd351;
	mul.f32 	%f571, %f558, %f567;
	cvt.f64.f32 	%fd356, %f571;
	mul.f64 	%fd357, %fd339, %fd356;
	fma.rn.f64 	%fd358, %fd342, %fd357, %fd355;
	mul.f32 	%f572, %f558, %f568;
	cvt.f64.f32 	%fd359, %f572;
	mul.f64 	%fd360, %fd339, %fd359;
	fma.rn.f64 	%fd361, %fd360, %fd341, %fd358;
	mul.f32 	%f573, %f558, %f569;
	mul.f32 	%f574, %f560, %f573;
	cvt.f64.f32 	%fd362, %f574;
	fma.rn.f64 	%fd363, %fd342, %fd362, %fd361;
	mul.f32 	%f575, %f558, %f570;
	mul.f32 	%f576, %f560, %f575;
	mul.f32 	%f577, %f562, %f576;
	cvt.f64.f32 	%fd364, %f577;
	add.f64 	%fd365, %fd363, %fd364;
	cvt.rn.f32.f64 	%f578, %fd365;
	add.s64 	%rd176, %rd23, %rd148;
	st.global.f32 	[%rd176], %f578;
$L__BB3_14:
	add.s64 	%rd185, %rd185, 1;
	setp.lt.u64 	%p88, %rd185, %rd11;
	@%p88 bra 	$L__BB3_5;
$L__BB3_15:
	{ // callseq 5, 0
	.param .b64 param0;
	st.param.b64 	[param0], %rd56;
	call.uni 
	free, 
	(
	param0
	);
	} // callseq 5
	{ // callseq 6, 0
	.param .b64 param0;
	st.param.b64 	[param0], %rd57;
	call.uni 
	free, 
	(
	param0
	);
	} // callseq 6
	{ // callseq 7, 0
	.param .b64 param0;
	st.param.b64 	[param0], %rd58;
	call.uni 
	free, 
	(
	param0
	);
	} // callseq 7
	ret;

}
	// .globl	TestMem
.visible .entry TestMem(
	.param .u64 .ptr .align 1 TestMem_param_0
)
{


	ret;

}


// ===== COMPILED SASS (sm_100) =====

	.target	sm_100

	.elftype	@"ET_EXEC"


//--------------------- .note.nv.tkinfo           --------------------------
	.section	.note.nv.tkinfo,"",@"SHT_NOTE"
	.sectionflags	@"SHF_NOTE_NV_TKINFO"
	.tkinfo
        /*0018*/ 	.word	0x00000002
        /*0030*/ 	.string	""
        /*0030*/ 	.string	"ptxas"
        /*0030*/ 	.string	"Cuda compilation tools, release 13.0, V13.0.88"
        /*0030*/ 	.string	"Build cuda_13.0.r13.0/compiler.36424714_0"
        /*0030*/ 	.string	"-arch sm_100 -m 64 "



//--------------------- .note.nv.cuinfo           --------------------------
	.section	.note.nv.cuinfo,"",@"SHT_NOTE"
	.sectionflags	@"SHF_NOTE_NV_CUINFO"
        /*0018*/ 	.short	0x0002
        /*001a*/ 	.short	0x0064
        /*001c*/ 	.short	0x0082
	.zero		2


//--------------------- .nv.info                  --------------------------
	.section	.nv.info,"",@"SHT_CUDA_INFO"
	.align	4


	//----- nvinfo : EIATTR_REGCOUNT
	.align		4
        /*0000*/ 	.byte	0x04, 0x2f
        /*0002*/ 	.short	(.L_2 - .L_1)
	.align		4
.L_1:
        /*0004*/ 	.word	index@(test_Idx3d)
        /*0008*/ 	.word	0x00000018


	//----- nvinfo : EIATTR_FRAME_SIZE
	.align		4
.L_2:
        /*000c*/ 	.byte	0x04, 0x11
        /*000e*/ 	.short	(.L_4 - .L_3)
	.align		4
.L_3:
        /*0010*/ 	.word	index@(test_Idx3d)
        /*0014*/ 	.word	0x00000010


	//----- nvinfo : EIATTR_REGCOUNT
	.align		4
.L_4:
        /*0018*/ 	.byte	0x04, 0x2f
        /*001a*/ 	.short	(.L_6 - .L_5)
	.align		4
.L_5:
        /*001c*/ 	.word	index@(test_Interp3dxyz)
        /*0020*/ 	.word	0x00000004


	//----- nvinfo : EIATTR_FRAME_SIZE
	.align		4
.L_6:
        /*0024*/ 	.byte	0x04, 0x11
        /*0026*/ 	.short	(.L_8 - .L_7)
	.align		4
.L_7:
        /*0028*/ 	.word	index@(test_Interp3dxyz)
        /*002c*/ 	.word	0x00000000


	//----- nvinfo : EIATTR_REGCOUNT
	.align		4
.L_8:
        /*0030*/ 	.byte	0x04, 0x2f
        /*0032*/ 	.short	(.L_10 - .L_9)
	.align		4
.L_9:
        /*0034*/ 	.word	index@(test_Interp3d)
        /*0038*/ 	.word	0x00000020


	//----- nvinfo : EIATTR_FRAME_SIZE
	.align		4
.L_10:
        /*003c*/ 	.byte	0x04, 0x11
        /*003e*/ 	.short	(.L_12 - .L_11)
	.align		4
.L_11:
        /*0040*/ 	.word	index@(test_Interp3d)
        /*0044*/ 	.word	0x00000000


	//----- nvinfo : EIATTR_REGCOUNT
	.align		4
.L_12:
        /*0048*/ 	.byte	0x04, 0x2f
        /*004a*/ 	.short	(.L_14 - .L_13)
	.align		4
.L_13:
        /*004c*/ 	.word	index@(TraceAllBline)
        /*0050*/ 	.word	0x00000050


	//----- nvinfo : EIATTR_FRAME_SIZE
	.align		4
.L_14:
        /*0054*/ 	.byte	0x04, 0x11
        /*0056*/ 	.short	(.L_16 - .L_15)
	.align		4
.L_15:
        /*0058*/ 	.word	index@($__internal_3_$__cuda_sm3x_div_rn_noftz_f32_slowpath)
        /*005c*/ 	.word	0x00000000


	//----- nvinfo : EIATTR_FRAME_SIZE
	.align		4
.L_16:
        /*0060*/ 	.byte	0x04, 0x11
        /*0062*/ 	.short	(.L_18 - .L_17)
	.align		4
.L_17:
        /*0064*/ 	.word	index@($__internal_2_$__cuda_sm20_sqrt_rn_f32_slowpath)
        /*0068*/ 	.word	0x00000000


	//----- nvinfo : EIATTR_FRAME_SIZE
	.align		4
.L_18:
        /*006c*/ 	.byte	0x04, 0x11
        /*006e*/ 	.short	(.L_20 - .L_19)
	.align		4
.L_19:
        /*0070*/ 	.word	index@($__internal_1_$__cuda_sm20_div_u64)
        /*0074*/ 	.word	0x00000000


	//----- nvinfo : EIATTR_FRAME_SIZE
	.align		4
.L_20:
        /*0078*/ 	.byte	0x04, 0x11
        /*007a*/ 	.short	(.L_22 - .L_21)
	.align		4
.L_21:
        /*007c*/ 	.word	index@($__internal_0_$__cuda_sm20_div_rn_f64_full)
        /*0080*/ 	.word	0x00000000


	//----- nvinfo : EIATTR_FRAME_SIZE
	.align		4
.L_22:
        /*0084*/ 	.byte	0x04, 0x11
        /*0086*/ 	.short	(.L_24 - .L_23)
	.align		4
.L_23:
        /*0088*/ 	.word	index@(TraceAllBline)
        /*008c*/ 	.word	0x00000000


	//----- nvinfo : EIATTR_REGCOUNT
	.align		4
.L_24:
        /*0090*/ 	.byte	0x04, 0x2f
        /*0092*/ 	.short	(.L_26 - .L_25)
	.align		4
.L_25:
        /*0094*/ 	.word	index@(TestMem)
        /*0098*/ 	.word	0x00000004


	//----- nvinfo : EIATTR_FRAME_SIZE
	.align		4
.L_26:
        /*009c*/ 	.byte	0x04, 0x11
        /*009e*/ 	.short	(.L_28 - .L_27)
	.align		4
.L_27:
        /*00a0*/ 	.word	index@(TestMem)
        /*00a4*/ 	.word	0x00000000


	//----- nvinfo : EIATTR_MIN_STACK_SIZE
	.align		4
.L_28:
        /*00a8*/ 	.byte	0x04, 0x12
        /*00aa*/ 	.short	(.L_30 - .L_29)
	.align		4
.L_29:
        /*00ac*/ 	.word	index@(TestMem)
        /*00b0*/ 	.word	0x00000000


	//----- nvinfo : EIATTR_MIN_STACK_SIZE
	.align		4
.L_30:
        /*00b4*/ 	.byte	0x04, 0x12
        /*00b6*/ 	.short	(.L_32 - .L_31)
	.align		4
.L_31:
        /*00b8*/ 	.word	index@(TraceAllBline)
        /*00bc*/ 	.word	0x00000000


	//----- nvinfo : EIATTR_MIN_STACK_SIZE
	.align		4
.L_32:
        /*00c0*/ 	.byte	0x04, 0x12
        /*00c2*/ 	.short	(.L_34 - .L_33)
	.align		4
.L_33:
        /*00c4*/ 	.word	index@(test_Interp3d)
        /*00c8*/ 	.word	0x00000000


	//----- nvinfo : EIATTR_MIN_STACK_SIZE
	.align		4
.L_34:
        /*00cc*/ 	.byte	0x04, 0x12
        /*00ce*/ 	.short	(.L_36 - .L_35)
	.align		4
.L_35:
        /*00d0*/ 	.word	index@(test_Interp3dxyz)
        /*00d4*/ 	.word	0x00000000


	//----- nvinfo : EIATTR_MIN_STACK_SIZE
	.align		4
.L_36:
        /*00d8*/ 	.byte	0x04, 0x12
        /*00da*/ 	.short	(.L_38 - .L_37)
	.align		4
.L_37:
        /*00dc*/ 	.word	index@(test_Idx3d)
        /*00e0*/ 	.word	0x00000010
.L_38:


//--------------------- .nv.compat                --------------------------
	.section	.nv.compat,"",@"SHT_CUDA_COMPAT_INFO"
	.align	4
        /*0000*/ 	.byte	0x02, 0x09, 0x00, 0x00, 0x02, 0x02, 0x01, 0x00, 0x02, 0x05, 0x05, 0x00, 0x03, 0x07, 0x01, 0x01
        /*0010*/ 	.byte	0x02, 0x03, 0x00, 0x00, 0x02, 0x06, 0x01, 0x00, 0x04, 0x0b, 0x08, 0x00, 0x01, 0x00, 0x00, 0x00
        /*0020*/ 	.byte	0x00, 0x00, 0x00, 0x00


//--------------------- .nv.info.TestMem          --------------------------
	.section	.nv.info.TestMem,"",@"SHT_CUDA_INFO"
	.sectionflags	@""
	.align	4


	//----- nvinfo : EIATTR_CUDA_API_VERSION
	.align		4
        /*0000*/ 	.byte	0x04, 0x37
        /*0002*/ 	.short	(.L_40 - .L_39)
.L_39:
        /*0004*/ 	.word	0x00000082


	//----- nvinfo : EIATTR_KPARAM_INFO
	.align		4
.L_40:
        /*0008*/ 	.byte	0x04, 0x17
        /*000a*/ 	.short	(.L_42 - .L_41)
.L_41:
        /*000c*/ 	.word	0x00000000
        /*0010*/ 	.short	0x0000
        /*0012*/ 	.short	0x0000
        /*0014*/ 	.byte	0x00, 0xf5, 0x21, 0x00


	//----- nvinfo : EIATTR_SPARSE_MMA_MASK
	.align		4
.L_42:
        /*0018*/ 	.byte	0x03, 0x50
        /*001a*/ 	.short	0x0000


	//----- nvinfo : EIATTR_MAXREG_COUNT
	.align		4
        /*001c*/ 	.byte	0x03, 0x1b
        /*001e*/ 	.short	0x00ff


	//----- nvinfo : EIATTR_MERCURY_ISA_VERSION
	.align		4
        /*0020*/ 	.byte	0x03, 0x5f
        /*0022*/ 	.short	0x0101


	//----- nvinfo : EIATTR_VRC_CTA_INIT_COUNT
	.align		4
        /*0024*/ 	.byte	0x02, 0x4a
	.zero		1
	.zero		1


	//----- nvinfo : EIATTR_EXIT_INSTR_OFFSETS
	.align		4
        /*0028*/ 	.byte	0x04, 0x1c
        /*002a*/ 	.short	(.L_44 - .L_43)


	//   ....[0]....
.L_43:
        /*002c*/ 	.word	0x00000010


	//----- nvinfo : EIATTR_CBANK_PARAM_SIZE
	.align		4
.L_44:
        /*0030*/ 	.byte	0x03, 0x19
        /*0032*/ 	.short	0x0008


	//----- nvinfo : EIATTR_PARAM_CBANK
	.align		4
        /*0034*/ 	.byte	0x04, 0x0a
        /*0036*/ 	.short	(.L_46 - .L_45)
	.align		4
.L_45:
        /*0038*/ 	.word	index@(.nv.constant0.TestMem)
        /*003c*/ 	.short	0x0380
        /*003e*/ 	.short	0x0008


	//----- nvinfo : EIATTR_SW_WAR
	.align		4
.L_46:
        /*0040*/ 	.byte	0x04, 0x36
        /*0042*/ 	.short	(.L_48 - .L_47)
.L_47:
        /*0044*/ 	.word	0x00000008
.L_48:


//--------------------- .nv.info.TraceAllBline    --------------------------
	.section	.nv.info.TraceAllBline,"",@"SHT_CUDA_INFO"
	.sectionflags	@""
	.align	4


	//----- nvinfo : EIATTR_CUDA_API_VERSION
	.align		4
        /*0000*/ 	.byte	0x04, 0x37
        /*0002*/ 	.short	(.L_50 - .L_49)
.L_49:
        /*0004*/ 	.word	0x00000082


	//----- nvinfo : EIATTR_KPARAM_INFO
	.align		4
.L_50:
        /*0008*/ 	.byte	0x04, 0x17
        /*000a*/ 	.short	(.L_52 - .L_51)
.L_51:
        /*000c*/ 	.word	0x00000000
        /*0010*/ 	.short	0x0013
        /*0012*/ 	.short	0x0098
        /*0014*/ 	.byte	0x00, 0xf5, 0x21, 0x00


	//----- nvinfo : EIATTR_KPARAM_INFO
	.align		4
.L_52:
        /*0018*/ 	.byte	0x04, 0x17
        /*001a*/ 	.short	(.L_54 - .L_53)
.L_53:
        /*001c*/ 	.word	0x00000000
        /*0020*/ 	.short	0x0012
        /*0022*/ 	.short	0x0090
        /*0024*/ 	.byte	0x00, 0xf5, 0x21, 0x00


	//----- nvinfo : EIATTR_KPARAM_INFO
	.align		4
.L_54:
        /*0028*/ 	.byte	0x04, 0x17
        /*002a*/ 	.short	(.L_56 - .L_55)
.L_55:
        /*002c*/ 	.word	0x00000000
        /*0030*/ 	.short	0x0011
        /*0032*/ 	.short	0x0088
        /*0034*/ 	.byte	0x00, 0xf5, 0x21, 0x00


	//----- nvinfo : EIATTR_KPARAM_INFO
	.align		4
.L_56:
        /*0038*/ 	.byte	0x04, 0x17
        /*003a*/ 	.short	(.L_58 - .L_57)
.L_57:
        /*003c*/ 	.word	0x00000000
        /*0040*/ 	.short	0x0010
        /*0042*/ 	.short	0x0080
        /*0044*/ 	.byte	0x00, 0xf5, 0x21, 0x00


	//----- nvinfo : EIATTR_KPARAM_INFO
	.align		4
.L_58:
        /*0048*/ 	.byte	0x04, 0x17
        /*004a*/ 	.short	(.L_60 - .L_59)
.L_59:
        /*004c*/ 	.word	0x00000000
        /*0050*/ 	.short	0x000f
        /*0052*/ 	.short	0x0078
        /*0054*/ 	.byte	0x00, 0xf5, 0x21, 0x00


	//----- nvinfo : EIATTR_KPARAM_INFO
	.align		4
.L_60:
        /*0058*/ 	.byte	0x04, 0x17
        /*005a*/ 	.short	(.L_62 - .L_61)
.L_61:
        /*005c*/ 	.word	0x00000000
        /*0060*/ 	.short	0x000e
        /*0062*/ 	.short	0x0070
        /*0064*/ 	.byte	0x00, 0xf5, 0x21, 0x00


	//----- nvinfo : EIATTR_KPARAM_INFO
	.align		4
.L_62:
        /*0068*/ 	.byte	0x04, 0x17
        /*006a*/ 	.short	(.L_64 - .L_63)
.L_63:
        /*006c*/ 	.word	0x00000000
        /*0070*/ 	.short	0x000d
        /*0072*/ 	.short	0x0068
        /*0074*/ 	.byte	0x00, 0xf5, 0x21, 0x00


	//----- nvinfo : EIATTR_KPARAM_INFO
	.align		4
.L_64:
        /*0078*/ 	.byte	0x04, 0x17
        /*007a*/ 	.short	(.L_66 - .L_65)
.L_65:
        /*007c*/ 	.word	0x00000000
        /*0080*/ 	.short	0x000c
        /*0082*/ 	.short	0x0060
        /*0084*/ 	.byte	0x00, 0xf5, 0x21, 0x00


	//----- nvinfo : EIATTR_KPARAM_INFO
	.align		4
.L_66:
        /*0088*/ 	.byte	0x04, 0x17
        /*008a*/ 	.short	(.L_68 - .L_67)
.L_67:
        /*008c*/ 	.word	0x00000000
        /*0090*/ 	.short	0x000b
        /*0092*/ 	.short	0x0058
        /*0094*/ 	.byte	0x00, 0xf5, 0x21, 0x00


	//----- nvinfo : EIATTR_KPARAM_INFO
	.align		4
.L_68:
        /*0098*/ 	.byte	0x04, 0x17
        /*009a*/ 	.short	(.L_70 - .L_69)
.L_69:
        /*009c*/ 	.word	0x00000000
        /*00a0*/ 	.short	0x000a
        /*00a2*/ 	.short	0x0050
        /*00a4*/ 	.byte	0x00, 0xf5, 0x21, 0x00


	//----- nvinfo : EIATTR_KPARAM_INFO
	.align		4
.L_70:
        /*00a8*/ 	.byte	0x04, 0x17
        /*00aa*/ 	.short	(.L_72 - .L_71)
.L_71:
        /*00ac*/ 	.word	0x00000000
        /*00b0*/ 	.short	0x0009
        /*00b2*/ 	.short	0x0048
        /*00b4*/ 	.byte	0x00, 0xf5, 0x21, 0x00


	//----- nvinfo : EIATTR_KPARAM_INFO
	.align		4
.L_72:
        /*00b8*/ 	.byte	0x04, 0x17
        /*00ba*/ 	.short	(.L_74 - .L_73)
.L_73:
        /*00bc*/ 	.word	0x00000000
        /*00c0*/ 	.short	0x0008
        /*00c2*/ 	.short	0x0040
        /*00c4*/ 	.byte	0x00, 0xf5, 0x21, 0x00


	//----- nvinfo : EIATTR_KPARAM_INFO
	.align		4
.L_74:
        /*00c8*/ 	.byte	0x04, 0x17
        /*00ca*/ 	.short	(.L_76 - .L_75)
.L_75:
        /*00cc*/ 	.word	0x00000000
        /*00d0*/ 	.short	0x0007
        /*00d2*/ 	.short	0x0038
        /*00d4*/ 	.byte	0x00, 0xf5, 0x21, 0x00


	//----- nvinfo : EIATTR_KPARAM_INFO
	.align		4
.L_76:
        /*00d8*/ 	.byte	0x04, 0x17
        /*00da*/ 	.short	(.L_78 - .L_77)
.L_77:
        /*00dc*/ 	.word	0x00000000
        /*00e0*/ 	.short	0x0006
        /*00e2*/ 	.short	0x0030
        /*00e4*/ 	.byte	0x00, 0xf5, 0x21, 0x00


	//----- nvinfo : EIATTR_KPARAM_INFO
	.align		4
.L_78:
        /*00e8*/ 	.byte	0x04, 0x17
        /*00ea*/ 	.short	(.L_80 - .L_79)
.L_79:
        /*00ec*/ 	.word	0x00000000
        /*00f0*/ 	.short	0x0005
        /*00f2*/ 	.short	0x0028
        /*00f4*/ 	.byte	0x00, 0xf5, 0x21, 0x00


	//----- nvinfo : EIATTR_KPARAM_INFO
	.align		4
.L_80:
        /*00f8*/ 	.byte	0x04, 0x17
        /*00fa*/ 	.short	(.L_82 - .L_81)
.L_81:
        /*00fc*/ 	.word	0x00000000
        /*0100*/ 	.short	0x0004
        /*0102*/ 	.short	0x0020
        /*0104*/ 	.byte	0x00, 0xf5, 0x21, 0x00


	//----- nvinfo : EIATTR_KPARAM_INFO
	.align		4
.L_82:
        /*0108*/ 	.byte	0x04, 0x17
        /*010a*/ 	.short	(.L_84 - .L_83)
.L_83:
        /*010c*/ 	.word	0x00000000
        /*0110*/ 	.short	0x0003
        /*0112*/ 	.short	0x0018
        /*0114*/ 	.byte	0x00, 0xf5, 0x21, 0x00


	//----- nvinfo : EIATTR_KPARAM_INFO
	.align		4
.L_84:
        /*0118*/ 	.byte	0x04, 0x17
        /*011a*/ 	.short	(.L_86 - .L_85)
.L_85:
        /*011c*/ 	.word	0x00000000
        /*0120*/ 	.short	0x0002
        /*0122*/ 	.short	0x0010
        /*0124*/ 	.byte	0x00, 0xf5, 0x21, 0x00


	//----- nvinfo : EIATTR_KPARAM_INFO
	.align		4
.L_86:
        /*0128*/ 	.byte	0x04, 0x17
        /*012a*/ 	.short	(.L_88 - .L_87)
.L_87:
        /*012c*/ 	.word	0x00000000
        /*0130*/ 	.short	0x0001
        /*0132*/ 	.short	0x0008
        /*0134*/ 	.byte	0x00, 0xf5, 0x21, 0x00


	//----- nvinfo : EIATTR_KPARAM_INFO
	.align		4
.L_88:
        /*0138*/ 	.byte	0x04, 0x17
        /*013a*/ 	.short	(.L_90 - .L_89)
.L_89:
        /*013c*/ 	.word	0x00000000
        /*0140*/ 	.short	0x0000
        /*0142*/ 	.short	0x0000
        /*0144*/ 	.byte	0x00, 0xf5, 0x21, 0x00


	//----- nvinfo : EIATTR_SPARSE_MMA_MASK
	.align		4
.L_90:
        /*0148*/ 	.byte	0x03, 0x50
        /*014a*/ 	.short	0x0000


	//----- nvinfo : EIATTR_MAXREG_COUNT
	.align		4
        /*014c*/ 	.byte	0x03, 0x1b
        /*014e*/ 	.short	0x00ff


	//----- nvinfo : EIATTR_EXTERNS
	.align		4
        /*0150*/ 	.byte	0x04, 0x0f
        /*0152*/ 	.short	(.L_92 - .L_91)


	//   ....[0]....
	.align		4
.L_91:
        /*0154*/ 	.word	index@(malloc)


	//   ....[1]....
	.align		4
        /*0158*/ 	.word	index@(free)


	//----- nvinfo : EIATTR_MERCURY_ISA_VERSION
	.align		4
.L_92:
        /*015c*/ 	.byte	0x03, 0x5f
        /*015e*/ 	.short	0x0101


	//----- nvinfo : EIATTR_VRC_CTA_INIT_COUNT
	.align		4
        /*0160*/ 	.byte	0x02, 0x4a
	.zero		1
	.zero		1


	//----- nvinfo : EIATTR_SYSCALL_OFFSETS
	.align		4
        /*0164*/ 	.byte	0x04, 0x46
        /*0166*/ 	.short	(.L_94 - .L_93)


	//   ....[0]....
.L_93:
        /*0168*/ 	.word	0x00000430


	//   ....[1]....
        /*016c*/ 	.word	0x000004a0


	//   ....[2]....
        /*0170*/ 	.word	0x00000510


	//   ....[3]....
        /*0174*/ 	.word	0x00000580


	//   ....[4]....
        /*0178*/ 	.word	0x000074d0


	//   ....[5]....
        /*017c*/ 	.word	0x00007520


	//   ....[6]....
        /*0180*/ 	.word	0x00007570


	//----- nvinfo : EIATTR_EXIT_INSTR_OFFSETS
	.align		4
.L_94:
        /*0184*/ 	.byte	0x04, 0x1c
        /*0186*/ 	.short	(.L_96 - .L_95)


	//   ....[0]....
.L_95:
        /*0188*/ 	.word	0x00007580


	//----- nvinfo : EIATTR_CRS_STACK_SIZE
	.align		4
.L_96:
        /*018c*/ 	.byte	0x04, 0x1e
        /*018e*/ 	.short	(.L_98 - .L_97)
.L_97:
        /*0190*/ 	.word	0x00000000


	//----- nvinfo : EIATTR_CBANK_PARAM_SIZE
	.align		4
.L_98:
        /*0194*/ 	.byte	0x03, 0x19
        /*0196*/ 	.short	0x00a0


	//----- nvinfo : EIATTR_PARAM_CBANK
	.align		4
        /*0198*/ 	.byte	0x04, 0x0a
        /*019a*/ 	.short	(.L_100 - .L_99)
	.align		4
.L_99:
        /*019c*/ 	.word	index@(.nv.constant0.TraceAllBline)
        /*01a0*/ 	.short	0x0380
        /*01a2*/ 	.short	0x00a0


	//----- nvinfo : EIATTR_SW_WAR
	.align		4
.L_100:
        /*01a4*/ 	.byte	0x04, 0x36
        /*01a6*/ 	.short	(.L_102 - .L_101)
.L_101:
        /*01a8*/ 	.word	0x00000008
.L_102:


//--------------------- .nv.info.test_Interp3d    --------------------------
	.section	.nv.info.test_Interp3d,"",@"SHT_CUDA_INFO"
	.sectionflags	@""
	.align	4


	//----- nvinfo : EIATTR_CUDA_API_VERSION
	.align		4
        /*0000*/ 	.byte	0x04, 0x37
        /*0002*/ 	.short	(.L_104 - .L_103)
.L_103:
        /*0004*/ 	.word	0x00000082


	//----- nvinfo : EIATTR_KPARAM_INFO
	.align		4
.L_104:
        /*0008*/ 	.byte	0x04, 0x17
        /*000a*/ 	.short	(.L_106 - .L_105)
.L_105:
        /*000c*/ 	.word	0x00000000
        /*0010*/ 	.short	0x0003
        /*0012*/ 	.short	0x0018
        /*0014*/ 	.byte	0x00, 0xf5, 0x21, 0x00


	//----- nvinfo : EIATTR_KPARAM_INFO
	.align		4
.L_106:
        /*0018*/ 	.byte	0x04, 0x17
        /*001a*/ 	.short	(.L_108 - .L_107)
.L_107:
        /*001c*/ 	.word	0x00000000
        /*0020*/ 	.short	0x0002
        /*0022*/ 	.short	0x0010
        /*0024*/ 	.byte	0x00, 0xf5, 0x21, 0x00


	//----- nvinfo : EIATTR_KPARAM_INFO
	.align		4
.L_108:
        /*0028*/ 	.byte	0x04, 0x17
        /*002a*/ 	.short	(.L_110 - .L_109)
.L_109:
        /*002c*/ 	.word	0x00000000
        /*0030*/ 	.short	0x0001
        /*0032*/ 	.short	0x0008
        /*0034*/ 	.byte	0x00, 0xf5, 0x21, 0x00


	//----- nvinfo : EIATTR_KPARAM_INFO
	.align		4
.L_110:
        /*0038*/ 	.byte	0x04, 0x17
        /*003a*/ 	.short	(.L_112 - .L_111)
.L_111:
        /*003c*/ 	.word	0x00000000
        /*0040*/ 	.short	0x0000
        /*0042*/ 	.short	0x0000
        /*0044*/ 	.byte	0x00, 0xf5, 0x21, 0x00


	//----- nvinfo : EIATTR_SPARSE_MMA_MASK
	.align		4
.L_112:
        /*0048*/ 	.byte	0x03, 0x50
        /*004a*/ 	.short	0x0000


	//----- nvinfo : EIATTR_MAXREG_COUNT
	.align		4
        /*004c*/ 	.byte	0x03, 0x1b
        /*004e*/ 	.short	0x00ff


	//----- nvinfo : EIATTR_MERCURY_ISA_VERSION
	.align		4
        /*0050*/ 	.byte	0x03, 0x5f
        /*0052*/ 	.short	0x0101


	//----- nvinfo : EIATTR_VRC_CTA_INIT_COUNT
	.align		4
        /*0054*/ 	.byte	0x02, 0x4a
	.zero		1
	.zero		1


	//----- nvinfo : EIATTR_EXIT_INSTR_OFFSETS
	.align		4
        /*0058*/ 	.byte	0x04, 0x1c
        /*005a*/ 	.short	(.L_114 - .L_113)


	//   ....[0]....
.L_113:
        /*005c*/ 	.word	0x00000710


	//----- nvinfo : EIATTR_CBANK_PARAM_SIZE
	.align		4
.L_114:
        /*0060*/ 	.byte	0x03, 0x19
        /*0062*/ 	.short	0x0020


	//----- nvinfo : EIATTR_PARAM_CBANK
	.align		4
        /*0064*/ 	.byte	0x04, 0x0a
        /*0066*/ 	.short	(.L_116 - .L_115)
	.align		4
.L_115:
        /*0068*/ 	.word	index@(.nv.constant0.test_Interp3d)
        /*006c*/ 	.short	0x0380
        /*006e*/ 	.short	0x0020


	//----- nvinfo : EIATTR_SW_WAR
	.align		4
.L_116:
        /*0070*/ 	.byte	0x04, 0x36
        /*0072*/ 	.short	(.L_118 - .L_117)
.L_117:
        /*0074*/ 	.word	0x00000008
.L_118:


//--------------------- .nv.info.test_Interp3dxyz --------------------------
	.section	.nv.info.test_Interp3dxyz,"",@"SHT_CUDA_INFO"
	.sectionflags	@""
	.align	4


	//----- nvinfo : EIATTR_CUDA_API_VERSION
	.align		4
        /*0000*/ 	.byte	0x04, 0x37
        /*0002*/ 	.short	(.L_120 - .L_119)
.L_119:
        /*0004*/ 	.word	0x00000082


	//----- nvinfo : EIATTR_KPARAM_INFO
	.align		4
.L_120:
        /*0008*/ 	.byte	0x04, 0x17
        /*000a*/ 	.short	(.L_122 - .L_121)
.L_121:
        /*000c*/ 	.word	0x00000000
        /*0010*/ 	.short	0x0006
        /*0012*/ 	.short	0x0030
        /*0014*/ 	.byte	0x00, 0xf5, 0x21, 0x00


	//----- nvinfo : EIATTR_KPARAM_INFO
	.align		4
.L_122:
        /*0018*/ 	.byte	0x04, 0x17
        /*001a*/ 	.short	(.L_124 - .L_123)
.L_123:
        /*001c*/ 	.word	0x00000000
        /*0020*/ 	.short	0x0005
        /*0022*/ 	.short	0x0028
        /*0024*/ 	.byte	0x00, 0xf5, 0x21, 0x00


	//----- nvinfo : EIATTR_KPARAM_INFO
	.align		4
.L_124:
        /*0028*/ 	.byte	0x04, 0x17
        /*002a*/ 	.short	(.L_126 - .L_125)
.L_125:
        /*002c*/ 	.word	0x00000000
        /*0030*/ 	.short	0x0004
        /*0032*/ 	.short	0x0020
        /*0034*/ 	.byte	0x00, 0xf5, 0x21, 0x00


	//----- nvinfo : EIATTR_KPARAM_INFO
	.align		4
.L_126:
        /*0038*/ 	.byte	0x04, 0x17
        /*003a*/ 	.short	(.L_128 - .L_127)
.L_127:
        /*003c*/ 	.word	0x00000000
        /*0040*/ 	.short	0x0003
        /*0042*/ 	.short	0x0018
        /*0044*/ 	.byte	0x00, 0xf5, 0x21, 0x00


	//----- nvinfo : EIATTR_KPARAM_INFO
	.align		4
.L_128:
        /*0048*/ 	.byte	0x04, 0x17
        /*004a*/ 	.short	(.L_130 - .L_129)
.L_129:
        /*004c*/ 	.word	0x00000000
        /*0050*/ 	.short	0x0002
        /*0052*/ 	.short	0x0010
        /*0054*/ 	.byte	0x00, 0xf5, 0x21, 0x00


	//----- nvinfo : EIATTR_KPARAM_INFO
	.align		4
.L_130:
        /*0058*/ 	.byte	0x04, 0x17
        /*005a*/ 	.short	(.L_132 - .L_131)
.L_131:
        /*005c*/ 	.word	0x00000000
        /*0060*/ 	.short	0x0001
        /*0062*/ 	.short	0x0008
        /*0064*/ 	.byte	0x00, 0xf5, 0x21, 0x00


	//----- nvinfo : EIATTR_KPARAM_INFO
	.align		4
.L_132:
        /*0068*/ 	.byte	0x04, 0x17
        /*006a*/ 	.short	(.L_134 - .L_133)
.L_133:
        /*006c*/ 	.word	0x00000000
        /*0070*/ 	.short	0x0000
        /*0072*/ 	.short	0x0000
        /*0074*/ 	.byte	0x00, 0xf5, 0x21, 0x00


	//----- nvinfo : EIATTR_SPARSE_MMA_MASK
	.align		4
.L_134:
        /*0078*/ 	.byte	0x03, 0x50
        /*007a*/ 	.short	0x0000


	//----- nvinfo : EIATTR_MAXREG_COUNT
	.align		4
        /*007c*/ 	.byte	0x03, 0x1b
        /*007e*/ 	.short	0x00ff


	//----- nvinfo : EIATTR_MERCURY_ISA_VERSION
	.align		4
        /*0080*/ 	.byte	0x03, 0x5f
        /*0082*/ 	.short	0x0101


	//----- nvinfo : EIATTR_VRC_CTA_INIT_COUNT
	.align		4
        /*0084*/ 	.byte	0x02, 0x4a
	.zero		1
	.zero		1


	//----- nvinfo : EIATTR_EXIT_INSTR_OFFSETS
	.align		4
        /*0088*/ 	.byte	0x04, 0x1c
        /*008a*/ 	.short	(.L_136 - .L_135)


	//   ....[0]....
.L_135:
        /*008c*/ 	.word	0x00000010


	//----- nvinfo : EIATTR_CBANK_PARAM_SIZE
	.align		4
.L_136:
        /*0090*/ 	.byte	0x03, 0x19
        /*0092*/ 	.short	0x0038


	//----- nvinfo : EIATTR_PARAM_CBANK
	.align		4
        /*0094*/ 	.byte	0x04, 0x0a
        /*0096*/ 	.short	(.L_138 - .L_137)
	.align		4
.L_137:
        /*0098*/ 	.word	index@(.nv.constant0.test_Interp3dxyz)
        /*009c*/ 	.short	0x0380
        /*009e*/ 	.short	0x0038


	//----- nvinfo : EIATTR_SW_WAR
	.align		4
.L_138:
        /*00a0*/ 	.byte	0x04, 0x36
        /*00a2*/ 	.short	(.L_140 - .L_139)
.L_139:
        /*00a4*/ 	.word	0x00000008
.L_140:


//--------------------- .nv.info.test_Idx3d       --------------------------
	.section	.nv.info.test_Idx3d,"",@"SHT_CUDA_INFO"
	.sectionflags	@""
	.align	4


	//----- nvinfo : EIATTR_CUDA_API_VERSION
	.align		4
        /*0000*/ 	.byte	0x04, 0x37
        /*0002*/ 	.short	(.L_142 - .L_141)
.L_141:
        /*0004*/ 	.word	0x00000082


	//----- nvinfo : EIATTR_KPARAM_INFO
	.align		4
.L_142:
        /*0008*/ 	.byte	0x04, 0x17
        /*000a*/ 	.short	(.L_144 - .L_143)
.L_143:
        /*000c*/ 	.word	0x00000000
        /*0010*/ 	.short	0x0003
        /*0012*/ 	.short	0x0018
        /*0014*/ 	.byte	0x00, 0xf5, 0x21, 0x00


	//----- nvinfo : EIATTR_KPARAM_INFO
	.align		4
.L_144:
        /*0018*/ 	.byte	0x04, 0x17
        /*001a*/ 	.short	(.L_146 - .L_145)
.L_145:
        /*001c*/ 	.word	0x00000000
        /*0020*/ 	.short	0x0002
        /*0022*/ 	.short	0x0010
        /*0024*/ 	.byte	0x00, 0xf5, 0x21, 0x00


	//----- nvinfo : EIATTR_KPARAM_INFO
	.align		4
.L_146:
        /*0028*/ 	.byte	0x04, 0x17
        /*002a*/ 	.short	(.L_148 - .L_147)
.L_147:
        /*002c*/ 	.word	0x00000000
        /*0030*/ 	.short	0x0001
        /*0032*/ 	.short	0x0008
        /*0034*/ 	.byte	0x00, 0xf5, 0x21, 0x00


	//----- nvinfo : EIATTR_KPARAM_INFO
	.align		4
.L_148:
        /*0038*/ 	.byte	0x04, 0x17
        /*003a*/ 	.short	(.L_150 - .L_149)
.L_149:
        /*003c*/ 	.word	0x00000000
        /*0040*/ 	.short	0x0000
        /*0042*/ 	.short	0x0000
        /*0044*/ 	.byte	0x00, 0xf5, 0x21, 0x00


	//----- nvinfo : EIATTR_SPARSE_MMA_MASK
	.align		4
.L_150:
        /*0048*/ 	.byte	0x03, 0x50
        /*004a*/ 	.short	0x0000


	//----- nvinfo : EIATTR_MAXREG_COUNT
	.align		4
        /*004c*/ 	.byte	0x03, 0x1b
        /*004e*/ 	.short	0x00ff


	//----- nvinfo : EIATTR_EXTERNS
	.align		4
        /*0050*/ 	.byte	0x04, 0x0f
        /*0052*/ 	.short	(.L_152 - .L_151)


	//   ....[0]....
	.align		4
.L_151:
        /*0054*/ 	.word	index@(vprintf)


	//----- nvinfo : EIATTR_MERCURY_ISA_VERSION
	.align		4
.L_152:
        /*0058*/ 	.byte	0x03, 0x5f
        /*005a*/ 	.short	0x0101


	//----- nvinfo : EIATTR_VRC_CTA_INIT_COUNT
	.align		4
        /*005c*/ 	.byte	0x02, 0x4a
	.zero		1
	.zero		1


	//----- nvinfo : EIATTR_SYSCALL_OFFSETS
	.align		4
        /*0060*/ 	.byte	0x04, 0x46
        /*0062*/ 	.short	(.L_154 - .L_153)


	//   ....[0]....
.L_153:
        /*0064*/ 	.word	0x00000130


	//----- nvinfo : EIATTR_EXIT_INSTR_OFFSETS
	.align		4
.L_154:
        /*0068*/ 	.byte	0x04, 0x1c
        /*006a*/ 	.short	(.L_156 - .L_155)


	//   ....[0]....
.L_155:
        /*006c*/ 	.word	0x00000220


	//----- nvinfo : EIATTR_CBANK_PARAM_SIZE
	.align		4
.L_156:
        /*0070*/ 	.byte	0x03, 0x19
        /*0072*/ 	.short	0x0020


	//----- nvinfo : EIATTR_PARAM_CBANK
	.align		4
        /*0074*/ 	.byte	0x04, 0x0a
        /*0076*/ 	.short	(.L_158 - .L_157)
	.align		4
.L_157:
        /*0078*/ 	.word	index@(.nv.constant0.test_Idx3d)
        /*007c*/ 	.short	0x0380
        /*007e*/ 	.short	0x0020


	//----- nvinfo : EIATTR_SW_WAR
	.align		4
.L_158:
        /*0080*/ 	.byte	0x04, 0x36
        /*0082*/ 	.short	(.L_160 - .L_159)
.L_159:
        /*0084*/ 	.word	0x00000008
.L_160:


//--------------------- .nv.callgraph             --------------------------
	.section	.nv.callgraph,"",@"SHT_CUDA_CALLGRAPH"
	.align	4
	.sectionentsize	8
	.align		4
        /*0000*/ 	.word	0x00000000
	.align		4
        /*0004*/ 	.word	0xffffffff
	.align		4
        /*0008*/ 	.word	index@(TraceAllBline)
	.align		4
        /*000c*/ 	.word	index@(free)
	.align		4
        /*0010*/ 	.word	index@(TraceAllBline)
	.align		4
        /*0014*/ 	.word	index@(malloc)
	.align		4
        /*0018*/ 	.word	index@(test_Idx3d)
	.align		4
        /*001c*/ 	.word	index@(vprintf)
	.align		4
        /*0020*/ 	.word	0x00000000
	.align		4
        /*0024*/ 	.word	0xfffffffe
	.align		4
        /*0028*/ 	.word	0x00000000
	.align		4
        /*002c*/ 	.word	0xfffffffd
	.align		4
        /*0030*/ 	.word	0x00000000
	.align		4
        /*0034*/ 	.word	0xfffffffc


//--------------------- .nv.constant4             --------------------------
	.section	.nv.constant4,"a",@progbits
	.align	8
	.align		8
.nv.constant4:
        /*0000*/ 	.dword	$str
	.align		8
        /*0008*/ 	.dword	malloc
	.align		8
        /*0010*/ 	.dword	free
	.align		8
        /*0018*/ 	.dword	vprintf


//--------------------- .text.TestMem             --------------------------
	.section	.text.TestMem,"ax",@progbits
	.align	128
        .global         TestMem
        .type           TestMem,@function
        .size           TestMem,(.L_x_105 - TestMem)
        .other          TestMem,@"STO_CUDA_ENTRY STV_DEFAULT"
TestMem:
.text.TestMem:
[----:B------:R-:W-:Y:S01]  /*0000*/  LDC R1, c[0x0][0x37c] ;  /* 0x0000df00ff017b82 */ /* 0x000fe20000000800 */
[----:B------:R-:W-:Y:S05]  /*0010*/  EXIT ;  /* 0x000000000000794d */ /* 0x000fea0003800000 */
.L_x_0:
[----:B------:R-:W-:-:S00]  /*0020*/  BRA `(.L_x_0) ;  /* 0xfffffffc00fc7947 */ /* 0x000fc0000383ffff */
[----:B------:R-:W-:-:S00]  /*0030*/  NOP ;  /* 0x0000000000007918 */ /* 0x000fc00000000000 */
        /* <DEDUP_REMOVED lines=12> */
.L_x_105:


//--------------------- .text.TraceAllBline       --------------------------
	.section	.text.TraceAllBline,"ax",@progbits
	.align	128
        .global         TraceAllBline
        .type           TraceAllBline,@function
        .size           TraceAllBline,(.L_x_104 - TraceAllBline)
        .other          TraceAllBline,@"STO_CUDA_ENTRY STV_DEFAULT"
TraceAllBline:
.text.TraceAllBline:
[----:B------:R-:W0:Y:S08]  /*0000*/  LDC R1, c[0x0][0x37c] ;  /* 0x0000df00ff017b82 */ /* 0x000e300000000800 */
[----:B------:R-:W1:Y:S01]  /*0010*/  LDC.64 R2, c[0x0][0x410] ;  /* 0x00010400ff027b82 */ /* 0x000e620000000a00 */
[----:B------:R-:W1:Y:S07]  /*0020*/  LDCU.64 UR36, c[0x0][0x358] ;  /* 0x00006b00ff2477ac */ /* 0x000e6e0008000a00 */
[----:B------:R-:W2:Y:S01]  /*0030*/  LDC.64 R4, c[0x0][0x398] ;  /* 0x0000e600ff047b82 */ /* 0x000ea20000000a00 */
[----:B-1----:R-:W3:Y:S04]  /*0040*/  LDG.E.64 R2, desc[UR36][R2.64] ;  /* 0x0000002402027981 */ /* 0x002ee8000c1e1b00 */
[----:B--2---:R-:W2:Y:S04]  /*0050*/  LDG.E R8, desc[UR36][R4.64+0x4] ;  /* 0x0000042404087981 */ /* 0x004ea8000c1e1900 */
[----:B------:R-:W4:Y:S01]  /*0060*/  LDG.E R6, desc[UR36][R4.64+0x8] ;  /* 0x0000082404067981 */ /* 0x000f22000c1e1900 */
[----:B------:R-:W1:Y:S01]  /*0070*/  S2R R26, SR_TID.X ;  /* 0x00000000001a7919 */ /* 0x000e620000002100 */
[----:B------:R-:W0:Y:S01]  /*0080*/  LDCU UR4, c[0x0][0x360] ;  /* 0x00006c00ff0477ac */ /* 0x000e220008000800 */
[----:B------:R-:W1:Y:S01]  /*0090*/  LDC R27, c[0x0][0x360] ;  /* 0x0000d800ff1b7b82 */ /* 0x000e620000000800 */
[----:B------:R-:W0:Y:S07]  /*00a0*/  S2R R0, SR_TID.Y ;  /* 0x0000000000007919 */ /* 0x000e2e0000002200 */
[----:B------:R-:W1:Y:S01]  /*00b0*/  S2UR UR7, SR_CTAID.X ;  /* 0x00000000000779c3 */ /* 0x000e620000002500 */
[----:B------:R-:W0:Y:S01]  /*00c0*/  LDCU UR38, c[0x0][0x364] ;  /* 0x00006c80ff2677ac */ /* 0x000e220008000800 */
[----:B------:R0:W5:Y:S06]  /*00d0*/  LDG.E R24, desc[UR36][R4.64] ;  /* 0x0000002404187981 */ /* 0x00016c000c1e1900 */
[----:B------:R-:W0:Y:S01]  /*00e0*/  LDC R7, c[0x0][0x364] ;  /* 0x0000d900ff077b82 */ /* 0x000e220000000800 */
[----:B------:R-:W0:Y:S07]  /*00f0*/  LDCU UR5, c[0x0][0x370] ;  /* 0x00006e00ff0577ac */ /* 0x000e2e0008000800 */
[----:B------:R-:W0:Y:S01]  /*0100*/  S2UR UR8, SR_CTAID.Y ;  /* 0x00000000000879c3 */ /* 0x000e220000002600 */
[----:B------:R-:W0:Y:S01]  /*0110*/  LDCU UR6, c[0x0][0x374] ;  /* 0x00006e80ff0677ac */ /* 0x000e220008000800 */
[----:B-1----:R-:W-:-:S02]  /*0120*/  IMAD R26, R27, UR7, R26 ;  /* 0x000000071b1a7c24 */ /* 0x002fc4000f8e021a */
[----:B------:R-:W-:Y:S01]  /*0130*/  HFMA2 R27, -RZ, RZ, 0, 0 ;  /* 0x00000000ff1b7431 */ /* 0x000fe200000001ff */
[----:B0-----:R-:W-:Y:S02]  /*0140*/  UIMAD UR4, UR4, UR5, URZ ;  /* 0x00000005040472a4 */ /* 0x001fe4000f8e02ff */
[----:B------:R-:W-:Y:S01]  /*0150*/  UIMAD UR38, UR38, UR6, URZ ;  /* 0x00000006262672a4 */ /* 0x000fe2000f8e02ff */
[----:B------:R-:W-:-:S03]  /*0160*/  IMAD R5, R7, UR8, R0 ;  /* 0x0000000807057c24 */ /* 0x000fc6000f8e0200 */
[----:B------:R-:W-:Y:S02]  /*0170*/  UIMAD UR38, UR4, UR38, URZ ;  /* 0x00000026042672a4 */ /* 0x000fe4000f8e02ff */
[----:B------:R-:W-:Y:S01]  /*0180*/  IMAD.WIDE.U32 R26, R5, UR4, R26 ;  /* 0x00000004051a7c25 */ /* 0x000fe2000f8e001a */
[----:B---3--:R-:W-:Y:S02]  /*0190*/  ISETP.NE.U32.AND P0, PT, R3, RZ, PT ;  /* 0x000000ff0300720c */ /* 0x008fe40003f05070 */
[----:B--2---:R-:W-:Y:S02]  /*01a0*/  R2UR UR40, R8 ;  /* 0x00000000082872ca */ /* 0x004fe400000e0000 */
[----:B----4-:R-:W-:-:S09]  /*01b0*/  R2UR UR41, R6 ;  /* 0x00000000062972ca */ /* 0x010fd200000e0000 */
[----:B------:R-:W-:Y:S06]  /*01c0*/  @P0 BRA `(.L_x_1) ;  /* 0x0000000000680947 */ /* 0x000fec0003800000 */
[----:B------:R-:W0:Y:S01]  /*01d0*/  I2F.U32.RP R0, UR38 ;  /* 0x0000002600007d06 */ /* 0x000e220008209000 */
[----:B------:R-:W-:Y:S01]  /*01e0*/  IMAD R3, RZ, RZ, -UR38 ;  /* 0x80000026ff037e24 */ /* 0x000fe2000f8e02ff */
[----:B------:R-:W-:Y:S01]  /*01f0*/  ISETP.NE.U32.AND P1, PT, RZ, UR38, PT ;  /* 0x00000026ff007c0c */ /* 0x000fe2000bf25070 */
[----:B------:R-:W-:-:S05]  /*0200*/  UMOV UR5, URZ ;  /* 0x000000ff00057c82 */ /* 0x000fca0008000000 */
[----:B0-----:R-:W0:Y:S02]  /*0210*/  MUFU.RCP R0, R0 ;  /* 0x0000000000007308 */ /* 0x001e240000001000 */
[----:B0-----:R-:W-:-:S06]  /*0220*/  IADD3 R4, PT, PT, R0, 0xffffffe, RZ ;  /* 0x0ffffffe00047810 */ /* 0x001fcc0007ffe0ff */
[----:B------:R0:W1:Y:S02]  /*0230*/  F2I.FTZ.U32.TRUNC.NTZ R5, R4 ;  /* 0x0000000400057305 */ /* 0x000064000021f000 */
[----:B0-----:R-:W-:Y:S01]  /*0240*/  MOV R4, RZ ;  /* 0x000000ff00047202 */ /* 0x001fe20000000f00 */
[----:B-1----:R-:W-:-:S04]  /*0250*/  IMAD R3, R3, R5, RZ ;  /* 0x0000000503037224 */ /* 0x002fc800078e02ff */
[----:B------:R-:W-:-:S06]  /*0260*/  IMAD.HI.U32 R5, R5, R3, R4 ;  /* 0x0000000305057227 */ /* 0x000fcc00078e0004 */
[----:B------:R-:W-:-:S05]  /*0270*/  IMAD.HI.U32 R5, R5, R2, RZ ;  /* 0x0000000205057227 */ /* 0x000fca00078e00ff */
[----:B------:R-:W-:-:S13]  /*0280*/  R2UR UR4, R5 ;  /* 0x00000000050472ca */ /* 0x000fda00000e0000 */
[----:B------:R-:W-:Y:S01]  /*0290*/  IADD3 R3, PT, PT, RZ, -UR4, RZ ;  /* 0x80000004ff037c10 */ /* 0x000fe2000fffe0ff */
[----:B------:R-:W-:-:S04]  /*02a0*/  IMAD.U32 R0, RZ, RZ, UR4 ;  /* 0x00000004ff007e24 */ /* 0x000fc8000f8e00ff */
[----:B------:R-:W-:-:S05]  /*02b0*/  IMAD R2, R3, UR38, R2 ;  /* 0x0000002603027c24 */ /* 0x000fca000f8e0202 */
[----:B------:R-:W-:-:S13]  /*02c0*/  ISETP.GE.U32.AND P0, PT, R2, UR38, PT ;  /* 0x0000002602007c0c */ /* 0x000fda000bf06070 */
[----:B------:R-:W-:Y:S02]  /*02d0*/  @P0 IADD3 R0, PT, PT, R0, 0x1, RZ ;  /* 0x0000000100000810 */ /* 0x000fe40007ffe0ff */
[----:B------:R-:W-:Y:S02]  /*02e0*/  @P0 IADD3 R2, PT, PT, R2, -UR38, RZ ;  /* 0x8000002602020c10 */ /* 0x000fe4000fffe0ff */
[----:B------:R-:W-:Y:S02]  /*02f0*/  @P0 R2UR UR4, R0 ;  /* 0x00000000000402ca */ /* 0x000fe400000e0000 */
[----:B------:R-:W-:Y:S02]  /*0300*/  ISETP.GE.U32.AND P0, PT, R2, UR38, PT ;  /* 0x0000002602007c0c */ /* 0x000fe4000bf06070 */
[----:B------:R-:W-:-:S09]  /*0310*/  @!P1 LOP3.LUT R2, RZ, UR38, RZ, 0x33, !PT ;  /* 0x00000026ff029c12 */ /* 0x000fd2000f8e33ff */
[----:B------:R-:W-:-:S05]  /*0320*/  IMAD.U32 R0, RZ, RZ, UR4 ;  /* 0x00000004ff007e24 */ /* 0x000fca000f8e00ff */
[----:B------:R-:W-:-:S04]  /*0330*/  @P0 IADD3 R0, PT, PT, R0, 0x1, RZ ;  /* 0x0000000100000810 */ /* 0x000fc80007ffe0ff */
[----:B------:R-:W-:Y:S02]  /*0340*/  @P0 R2UR UR4, R0 ;  /* 0x00000000000402ca */ /* 0x000fe400000e0000 */
[----:B------:R-:W-:Y:S01]  /*0350*/  @!P1 R2UR UR4, R2 ;  /* 0x00000000020492ca */ /* 0x000fe200000e0000 */
[----:B------:R-:W-:-:S14]  /*0360*/  BRA `(.L_x_2) ;  /* 0x0000000000087947 */ /* 0x000fdc0003800000 */
.L_x_1:
[----:B------:R-:W-:-:S07]  /*0370*/  MOV R8, 0x390 ;  /* 0x0000039000087802 */ /* 0x000fce0000000f00 */
[----:B-----5:R-:W-:Y:S05]  /*0380*/  CALL.REL.NOINC `($__internal_1_$__cuda_sm20_div_u64) ;  /* 0x0000007400f47944 */ /* 0x020fea0003c00000 */
.L_x_2:
[----:B------:R-:W-:Y:S01]  /*0390*/  MOV R2, 0x8 ;  /* 0x0000000800027802 */ /* 0x000fe20000000f00 */
[----:B------:R-:W-:Y:S01]  /*03a0*/  UIADD3 UR42, UP0, UPT, UR4, 0x1, URZ ;  /* 0x00000001042a7890 */ /* 0x000fe2000ff1e0ff */
[----:B------:R-:W-:Y:S02]  /*03b0*/  HFMA2 R4, -RZ, RZ, 0, 7.152557373046875e-07 ;  /* 0x0000000cff047431 */ /* 0x000fe400000001ff */
[----:B------:R-:W-:Y:S01]  /*03c0*/  IMAD.MOV.U32 R5, RZ, RZ, RZ ;  /* 0x000000ffff057224 */ /* 0x000fe200078e00ff */
[----:B------:R0:W1:Y:S01]  /*03d0*/  LDC.64 R6, c[0x4][R2] ;  /* 0x0100000002067b82 */ /* 0x0000620000000a00 */
[----:B------:R-:W-:Y:S02]  /*03e0*/  UIADD3.X UR39, UPT, UPT, URZ, UR5, URZ, UP0, !UPT ;  /* 0x00000005ff277290 */ /* 0x000fe400087fe4ff */
[----:B------:R-:W-:-:S04]  /*03f0*/  UISETP.NE.U32.AND UP0, UPT, UR42, URZ, UPT ;  /* 0x000000ff2a00728c */ /* 0x000fc8000bf05070 */
[----:B------:R-:W-:-:S04]  /*0400*/  UISETP.NE.AND.EX UP0, UPT, UR39, URZ, UPT, UP0 ;  /* 0x000000ff2700728c */ /* 0x000fc8000bf05300 */
[----:B0-----:R-:W-:-:S12]  /*0410*/  UP2UR UR43, UPR, URZ, 0x1 ;  /* 0x00000001ff2b7883 */ /* 0x001fd80008000000 */
[----:B------:R-:W-:-:S07]  /*0420*/  LEPC R20, `(.L_x_3) ;  /* 0x000000001014794e */ /* 0x000fce0000000000 */
[----:B-1---5:R-:W-:Y:S05]  /*0430*/  CALL.ABS.NOINC R6 ;  /* 0x0000000006007343 */ /* 0x022fea0003c00000 */
.L_x_3:
[----:B------:R0:W1:Y:S01]  /*0440*/  LDC.64 R6, c[0x4][R2] ;  /* 0x0100000002067b82 */ /* 0x0000620000000a00 */
[----:B------:R-:W-:Y:S01]  /*0450*/  MOV R23, R5 ;  /* 0x0000000500177202 */ /* 0x000fe20000000f00 */
[----:B------:R-:W-:Y:S01]  /*0460*/  HFMA2 R5, -RZ, RZ, 0, 0 ;  /* 0x00000000ff057431 */ /* 0x000fe200000001ff */
[----:B------:R-:W-:Y:S01]  /*0470*/  MOV R22, R4 ;  /* 0x0000000400167202 */ /* 0x000fe20000000f00 */
[----:B------:R-:W-:-:S07]  /*0480*/  IMAD.MOV.U32 R4, RZ, RZ, 0xc ;  /* 0x0000000cff047424 */ /* 0x000fce00078e00ff */
[----:B------:R-:W-:-:S07]  /*0490*/  LEPC R20, `(.L_x_4) ;  /* 0x000000001014794e */ /* 0x000fce0000000000 */
[----:B01----:R-:W-:Y:S05]  /*04a0*/  CALL.ABS.NOINC R6 ;  /* 0x0000000006007343 */ /* 0x003fea0003c00000 */
.L_x_4:
[----:B------:R0:W1:Y:S01]  /*04b0*/  LDC.64 R6, c[0x4][R2] ;  /* 0x0100000002067b82 */ /* 0x0000620000000a00 */
[----:B------:R-:W-:Y:S01]  /*04c0*/  MOV R18, R4 ;  /* 0x0000000400127202 */ /* 0x000fe20000000f00 */
[----:B------:R-:W-:Y:S02]  /*04d0*/  HFMA2 R4, -RZ, RZ, 0, 2.384185791015625e-07 ;  /* 0x00000004ff047431 */ /* 0x000fe400000001ff */
[----:B------:R-:W-:Y:S01]  /*04e0*/  IMAD.MOV.U32 R19, RZ, RZ, R5 ;  /* 0x000000ffff137224 */ /* 0x000fe200078e0005 */
[----:B------:R-:W-:-:S07]  /*04f0*/  MOV R5, RZ ;  /* 0x000000ff00057202 */ /* 0x000fce0000000f00 */
[----:B------:R-:W-:-:S07]  /*0500*/  LEPC R20, `(.L_x_5) ;  /* 0x000000001014794e */ /* 0x000fce0000000000 */
[----:B01----:R-:W-:Y:S05]  /*0510*/  CALL.ABS.NOINC R6 ;  /* 0x0000000006007343 */ /* 0x003fea0003c00000 */
.L_x_5:
[----:B------:R-:W0:Y:S01]  /*0520*/  LDC.64 R2, c[0x4][R2] ;  /* 0x0100000002027b82 */ /* 0x000e220000000a00 */
[----:B------:R-:W-:Y:S02]  /*0530*/  IMAD.MOV.U32 R16, RZ, RZ, R4 ;  /* 0x000000ffff107224 */ /* 0x000fe400078e0004 */
[----:B------:R-:W-:Y:S01]  /*0540*/  HFMA2 R4, -RZ, RZ, 0, 4.76837158203125e-07 ;  /* 0x00000008ff047431 */ /* 0x000fe200000001ff */
[----:B------:R-:W-:Y:S01]  /*0550*/  MOV R17, R5 ;  /* 0x0000000500117202 */ /* 0x000fe20000000f00 */
[----:B------:R-:W-:-:S07]  /*0560*/  IMAD.MOV.U32 R5, RZ, RZ, RZ ;  /* 0x000000ffff057224 */ /* 0x000fce00078e00ff */
[----:B------:R-:W-:-:S07]  /*0570*/  LEPC R20, `(.L_x_6) ;  /* 0x000000001014794e */ /* 0x000fce0000000000 */
[----:B0-----:R-:W-:Y:S05]  /*0580*/  CALL.ABS.NOINC R2 ;  /* 0x0000000002007343 */ /* 0x001fea0003c00000 */
.L_x_6:
[----:B------:R-:W-:-:S09]  /*0590*/  UISETP.NE.AND UP0, UPT, UR43, URZ, UPT ;  /* 0x000000ff2b00728c */ /* 0x000fd2000bf05270 */
[----:B------:R-:W-:Y:S05]  /*05a0*/  BRA.U !UP0, `(.L_x_7) ;  /* 0x0000006d08b47547 */ /* 0x000fea000b800000 */
[----:B------:R-:W-:Y:S01]  /*05b0*/  I2FP.F32.S32 R0, UR41 ;  /* 0x0000002900007c45 */ /* 0x000fe20008201400 */
[----:B------:R-:W-:Y:S01]  /*05c0*/  UMOV UR4, 0xeb1c432d ;  /* 0xeb1c432d00047882 */ /* 0x000fe20000000000 */
[----:B------:R-:W-:Y:S01]  /*05d0*/  UMOV UR5, 0x3f1a36e2 ;  /* 0x3f1a36e200057882 */ /* 0x000fe20000000000 */
[----:B------:R-:W-:Y:S01]  /*05e0*/  MOV R15, UR41 ;  /* 0x00000029000f7c02 */ /* 0x000fe20008000f00 */
[----:B------:R-:W-:Y:S01]  /*05f0*/  BSSY.RECONVERGENT B2, `(.L_x_7) ;  /* 0x00006e8000027945 */ /* 0x000fe20003800200 */
[----:B------:R-:W-:Y:S01]  /*0600*/  FADD R0, R0, -1 ;  /* 0xbf80000000007421 */ /* 0x000fe20000000000 */
[----:B------:R-:W-:Y:S01]  /*0610*/  MOV R20, UR41 ;  /* 0x0000002900147c02 */ /* 0x000fe20008000f00 */
[----:B------:R-:W-:Y:S01]  /*0620*/  IMAD.MOV.U32 R13, RZ, RZ, RZ ;  /* 0x000000ffff0d7224 */ /* 0x000fe200078e00ff */
[----:B------:R-:W-:Y:S01]  /*0630*/  MOV R14, RZ ;  /* 0x000000ff000e7202 */ /* 0x000fe20000000f00 */
[----:B------:R-:W0:Y:S01]  /*0640*/  F2F.F64.F32 R2, R0 ;  /* 0x0000000000027310 */ /* 0x000e220000201800 */
[----:B------:R-:W-:-:S02]  /*0650*/  IADD3 R15, PT, PT, R15, UR40, R24 ;  /* 0x000000280f0f7c10 */ /* 0x000fc4000fffe018 */
[----:B------:R-:W-:Y:S01]  /*0660*/  IADD3 R20, PT, PT, R20, -0x2, RZ ;  /* 0xfffffffe14147810 */ /* 0x000fe20007ffe0ff */
[----:B0-----:R-:W-:Y:S01]  /*0670*/  DADD R2, R2, -UR4 ;  /* 0x8000000402027e29 */ /* 0x001fe20008000000 */
[----:B------:R-:W-:-:S05]  /*0680*/  UIADD3 UR4, UPT, UPT, UR41, -0x1, URZ ;  /* 0xffffffff29047890 */ /* 0x000fca000fffe0ff */
[----:B------:R0:W1:Y:S01]  /*0690*/  F2F.F32.F64 R11, R2 ;  /* 0x00000002000b7310 */ /* 0x0000620000301000 */
[----:B------:R-:W-:-:S07]  /*06a0*/  I2FP.F32.S32 R21, UR4 ;  /* 0x0000000400157c45 */ /* 0x000fce0008201400 */
.L_x_75:
[----:B0-----:R-:W0:Y:S02]  /*06b0*/  LDC.64 R2, c[0x0][0x410] ;  /* 0x00010400ff027b82 */ /* 0x001e240000000a00 */
[----:B0-----:R-:W2:Y:S01]  /*06c0*/  LDG.E.64 R2, desc[UR36][R2.64] ;  /* 0x0000002402027981 */ /* 0x001ea2000c1e1b00 */
[----:B------:R-:W-:Y:S01]  /*06d0*/  IMAD R25, R14, UR38, RZ ;  /* 0x000000260e197c24 */ /* 0x000fe2000f8e02ff */
[----:B------:R-:W-:Y:S01]  /*06e0*/  BSSY.RECONVERGENT B1, `(.L_x_8) ;  /* 0x00006d7000017945 */ /* 0x000fe20003800200 */
[C---:B------:R-:W-:Y:S01]  /*06f0*/  IMAD.WIDE.U32 R42, R13.reuse, UR38, R26 ;  /* 0x000000260d2a7c25 */ /* 0x040fe2000f8e001a */
[----:B------:R-:W-:-:S03]  /*0700*/  IADD3 R13, P2, PT, R13, 0x1, RZ ;  /* 0x000000010d0d7810 */ /* 0x000fc60007f5e0ff */
[----:B------:R-:W-:Y:S01]  /*0710*/  IMAD.IADD R25, R43, 0x1, R25 ;  /* 0x000000012b197824 */ /* 0x000fe200078e0219 */
[----:B------:R-:W-:Y:S02]  /*0720*/  ISETP.GE.U32.AND P0, PT, R13, UR42, PT ;  /* 0x0000002a0d007c0c */ /* 0x000fe4000bf06070 */
[----:B------:R-:W-:-:S04]  /*0730*/  IADD3.X R14, PT, PT, RZ, R14, RZ, P2, !PT ;  /* 0x0000000eff0e7210 */ /* 0x000fc800017fe4ff */
[----:B------:R-:W-:Y:S02]  /*0740*/  ISETP.GE.U32.AND.EX P0, PT, R14, UR39, PT, P0 ;  /* 0x000000270e007c0c */ /* 0x000fe4000bf06100 */
[----:B--2---:R-:W-:-:S04]  /*0750*/  ISETP.GE.U32.AND P1, PT, R42, R2, PT ;  /* 0x000000022a00720c */ /* 0x004fc80003f26070 */
[----:B------:R-:W-:-:S13]  /*0760*/  ISETP.GE.U32.AND.EX P1, PT, R25, R3, PT, P1 ;  /* 0x000000031900720c */ /* 0x000fda0003f26110 */
[----:B------:R-:W-:Y:S05]  /*0770*/  @P1 BRA `(.L_x_9) ;  /* 0x0000006c00341947 */ /* 0x000fea0003800000 */
[----:B------:R-:W0:Y:S01]  /*0780*/  LDCU.64 UR4, c[0x0][0x3a0] ;  /* 0x00007400ff0477ac */ /* 0x000e220008000a00 */
[C---:B------:R-:W-:Y:S02]  /*0790*/  SHF.L.U32 R3, R42.reuse, 0x2, RZ ;  /* 0x000000022a037819 */ /* 0x040fe400000006ff */
[----:B------:R-:W-:Y:S02]  /*07a0*/  SHF.L.U64.HI R10, R42, 0x2, R25 ;  /* 0x000000022a0a7819 */ /* 0x000fe40000010219 */
[----:B0-----:R-:W-:-:S04]  /*07b0*/  IADD3 R6, P1, PT, R3, UR4, RZ ;  /* 0x0000000403067c10 */ /* 0x001fc8000ff3e0ff */
[----:B------:R-:W-:Y:S01]  /*07c0*/  IADD3.X R7, PT, PT, R10, UR5, RZ, P1, !PT ;  /* 0x000000050a077c10 */ /* 0x000fe20008ffe4ff */
[----:B------:R-:W0:Y:S04]  /*07d0*/  LDCU.64 UR4, c[0x0][0x3a8] ;  /* 0x00007500ff0477ac */ /* 0x000e280008000a00 */
[----:B------:R-:W2:Y:S01]  /*07e0*/  LDG.E R33, desc[UR36][R6.64] ;  /* 0x0000002406217981 */ /* 0x000ea2000c1e1900 */
[----:B0-----:R-:W-:-:S04]  /*07f0*/  IADD3 R8, P1, PT, R3, UR4, RZ ;  /* 0x0000000403087c10 */ /* 0x001fc8000ff3e0ff */
[----:B------:R-:W-:Y:S01]  /*0800*/  IADD3.X R9, PT, PT, R10, UR5, RZ, P1, !PT ;  /* 0x000000050a097c10 */ /* 0x000fe20008ffe4ff */
[----:B------:R-:W0:Y:S01]  /*0810*/  LDCU.64 UR4, c[0x0][0x3b0] ;  /* 0x00007600ff0477ac */ /* 0x000e220008000a00 */
[----:B--2---:R-:W-:Y:S04]  /*0820*/  ST.E desc[UR36][R22.64], R33 ;  /* 0x0000002116007985 */ /* 0x004fe8000c101924 */
[----:B------:R-:W2:Y:S01]  /*0830*/  LDG.E R9, desc[UR36][R8.64] ;  /* 0x0000002408097981 */ /* 0x000ea2000c1e1900 */
[----:B0-----:R-:W-:-:S04]  /*0840*/  IADD3 R28, P1, PT, R3, UR4, RZ ;  /* 0x00000004031c7c10 */ /* 0x001fc8000ff3e0ff */
[----:B------:R-:W-:Y:S02]  /*0850*/  IADD3.X R29, PT, PT, R10, UR5, RZ, P1, !PT ;  /* 0x000000050a1d7c10 */ /* 0x000fe40008ffe4ff */
[----:B------:R-:W-:-:S05]  /*0860*/  I2FP.F32.S32 R0, UR40 ;  /* 0x0000002800007c45 */ /* 0x000fca0008201400 */
[----:B------:R-:W-:Y:S01]  /*0870*/  FADD R2, R0, -1 ;  /* 0xbf80000000027421 */ /* 0x000fe20000000000 */
[----:B------:R-:W-:-:S03]  /*0880*/  I2FP.F32.S32 R0, R24 ;  /* 0x0000001800007245 */ /* 0x000fc60000201400 */
[----:B------:R-:W0:Y:S02]  /*0890*/  F2F.F64.F32 R30, R2 ;  /* 0x00000002001e7310 */ /* 0x000e240000201800 */
[----:B------:R-:W-:Y:S01]  /*08a0*/  FADD R12, R0, -1 ;  /* 0xbf800000000c7421 */ /* 0x000fe20000000000 */
[----:B--2---:R2:W-:Y:S04]  /*08b0*/  ST.E desc[UR36][R22.64+0x4], R9 ;  /* 0x0000040916007985 */ /* 0x0045e8000c101924 */
[----:B------:R3:W4:Y:S01]  /*08c0*/  LDG.E R37, desc[UR36][R28.64] ;  /* 0x000000241c257981 */ /* 0x000722000c1e1900 */
[----:B------:R-:W5:Y:S01]  /*08d0*/  F2F.F64.F32 R6, R12 ;  /* 0x0000000c00067310 */ /* 0x000f620000201800 */
[----:B------:R-:W-:Y:S01]  /*08e0*/  UMOV UR4, 0xeb1c432d ;  /* 0xeb1c432d00047882 */ /* 0x000fe20000000000 */
[----:B------:R-:W-:Y:S01]  /*08f0*/  UMOV UR5, 0x3f1a36e2 ;  /* 0x3f1a36e200057882 */ /* 0x000fe20000000000 */
[----:B------:R-:W-:Y:S01]  /*0900*/  IMAD.U32 R8, RZ, RZ, UR40 ;  /* 0x00000028ff087e24 */ /* 0x000fe2000f8e00ff */
[----:B0-----:R-:W-:Y:S01]  /*0910*/  DADD R30, R30, -UR4 ;  /* 0x800000041e1e7e29 */ /* 0x001fe20008000000 */
[----:B------:R-:W-:-:S03]  /*0920*/  FSETP.GT.AND P1, PT, R9, RZ, PT ;  /* 0x000000ff0900720b */ /* 0x000fc60003f24000 */
[----:B---3--:R-:W-:Y:S02]  /*0930*/  IADD3 R28, PT, PT, R8, -0x1, RZ ;  /* 0xffffffff081c7810 */ /* 0x008fe40007ffe0ff */
[----:B------:R0:W3:Y:S01]  /*0940*/  F2F.F32.F64 R0, R30 ;  /* 0x0000001e00007310 */ /* 0x0000e20000301000 */
[----:B--2---:R-:W-:Y:S02]  /*0950*/  FSEL R9, R9, 9.9999997473787516356e-05, P1 ;  /* 0x38d1b71709097808 */ /* 0x004fe40000800000 */
[----:B------:R-:W-:Y:S01]  /*0960*/  I2FP.F32.S32 R29, R28 ;  /* 0x0000001c001d7245 */ /* 0x000fe20000201400 */
[----:B-----5:R-:W-:Y:S01]  /*0970*/  DADD R6, R6, -UR4 ;  /* 0x8000000406067e29 */ /* 0x020fe20008000000 */
[----:B------:R-:W2:Y:S02]  /*0980*/  LDCU.64 UR4, c[0x0][0x3d8] ;  /* 0x00007b00ff0477ac */ /* 0x000ea40008000a00 */
[----:B------:R-:W-:Y:S02]  /*0990*/  FSETP.GEU.AND P2, PT, R9, R29, PT ;  /* 0x0000001d0900720b */ /* 0x000fe40003f4e000 */
[----:B0-----:R-:W-:Y:S01]  /*09a0*/  IADD3 R30, PT, PT, R24, -0x1, RZ ;  /* 0xffffffff181e7810 */ /* 0x001fe20007ffe0ff */
[----:B------:R-:W0:Y:S03]  /*09b0*/  F2F.F32.F64 R2, R6 ;  /* 0x0000000600027310 */ /* 0x000e260000301000 */
[----:B------:R-:W-:-:S02]  /*09c0*/  I2FP.F32.S32 R30, R30 ;  /* 0x0000001e001e7245 */ /* 0x000fc40000201400 */
[----:B---3--:R-:W-:-:S04]  /*09d0*/  FSEL R47, R9, R0, !P2 ;  /* 0x00000000092f7208 */ /* 0x008fc80005000000 */
[----:B------:R-:W-:Y:S01]  /*09e0*/  F2I.FLOOR.NTZ R12, R47 ;  /* 0x0000002f000c7305 */ /* 0x000fe20000207100 */
[C---:B----4-:R-:W-:Y:S01]  /*09f0*/  FSETP.GT.AND P1, PT, R37.reuse, RZ, PT ;  /* 0x000000ff2500720b */ /* 0x050fe20003f24000 */
[----:B------:R3:W-:Y:S03]  /*0a00*/  ST.E desc[UR36][R22.64+0x8], R37 ;  /* 0x0000082516007985 */ /* 0x0007e6000c101924 */
[----:B------:R-:W-:Y:S02]  /*0a10*/  FSEL R8, R37, 9.9999997473787516356e-05, P1 ;  /* 0x38d1b71725087808 */ /* 0x000fe40000800000 */
[C---:B------:R-:W-:Y:S02]  /*0a20*/  FSETP.GT.AND P1, PT, R33.reuse, RZ, PT ;  /* 0x000000ff2100720b */ /* 0x040fe40003f24000 */
[----:B------:R-:W-:Y:S02]  /*0a30*/  FSETP.GEU.AND P2, PT, R8, R21, PT ;  /* 0x000000150800720b */ /* 0x000fe40003f4e000 */
[----:B------:R-:W-:-:S02]  /*0a40*/  FSEL R9, R33, 9.9999997473787516356e-05, P1 ;  /* 0x38d1b71721097808 */ /* 0x000fc40000800000 */
[----:B-1----:R-:W-:Y:S01]  /*0a50*/  FSEL R55, R8, R11, !P2 ;  /* 0x0000000b08377208 */ /* 0x002fe20005000000 */
[----:B------:R-:W1:Y:S01]  /*0a60*/  LDC.64 R32, c[0x0][0x380] ;  /* 0x0000e000ff207b82 */ /* 0x000e620000000a00 */
[C---:B------:R-:W-:Y:S02]  /*0a70*/  FSETP.GEU.AND P1, PT, R9.reuse, R30, PT ;  /* 0x0000001e0900720b */ /* 0x040fe40003f2e000 */
[----:B------:R-:W4:Y:S02]  /*0a80*/  F2I.FLOOR.NTZ R31, R55 ;  /* 0x00000037001f7305 */ /* 0x000f240000207100 */
[----:B0-----:R-:W-:-:S06]  /*0a90*/  FSEL R46, R9, R2, !P1 ;  /* 0x00000002092e7208 */ /* 0x001fcc0004800000 */
[----:B------:R-:W0:Y:S01]  /*0aa0*/  F2I.FLOOR.NTZ R7, R46 ;  /* 0x0000002e00077305 */ /* 0x000e220000207100 */
[----:B----4-:R-:W-:Y:S02]  /*0ab0*/  IMAD R12, R31, UR40, R12 ;  /* 0x000000281f0c7c24 */ /* 0x010fe4000f8e020c */
[C---:B------:R-:W-:Y:S02]  /*0ac0*/  IMAD R31, R24.reuse, UR40, RZ ;  /* 0x00000028181f7c24 */ /* 0x040fe4000f8e02ff */
[----:B0-----:R-:W-:-:S04]  /*0ad0*/  IMAD R7, R24, R12, R7 ;  /* 0x0000000c18077224 */ /* 0x001fc800078e0207 */
[----:B-1----:R-:W-:-:S05]  /*0ae0*/  IMAD.WIDE R32, R7, 0x4, R32 ;  /* 0x0000000407207825 */ /* 0x002fca00078e0220 */
[----:B------:R-:W3:Y:S01]  /*0af0*/  LDG.E R56, desc[UR36][R32.64] ;  /* 0x0000002420387981 */ /* 0x000ee2000c1e1900 */
[----:B------:R-:W-:-:S03]  /*0b00*/  IMAD.WIDE R34, R31, 0x4, R32 ;  /* 0x000000041f227825 */ /* 0x000fc600078e0220 */
[----:B------:R0:W4:Y:S04]  /*0b10*/  LDG.E R53, desc[UR36][R32.64+0x4] ;  /* 0x0000042420357981 */ /* 0x000128000c1e1900 */
[----:B------:R-:W5:Y:S01]  /*0b20*/  LDG.E R57, desc[UR36][R34.64] ;  /* 0x0000002422397981 */ /* 0x000f62000c1e1900 */
[----:B------:R-:W-:-:S03]  /*0b30*/  IMAD.WIDE R40, R24, 0x4, R32 ;  /* 0x0000000418287825 */ /* 0x000fc600078e0220 */
[----:B------:R1:W2:Y:S04]  /*0b40*/  LDG.E R51, desc[UR36][R34.64+0x4] ;  /* 0x0000042422337981 */ /* 0x0002a8000c1e1900 */
[----:B------:R-:W4:Y:S01]  /*0b50*/  LDG.E R58, desc[UR36][R40.64] ;  /* 0x00000024283a7981 */ /* 0x000f22000c1e1900 */
[----:B------:R-:W-:-:S03]  /*0b60*/  IMAD.WIDE R44, R31, 0x4, R40 ;  /* 0x000000041f2c7825 */ /* 0x000fc600078e0228 */
[----:B------:R4:W2:Y:S04]  /*0b70*/  LDG.E R49, desc[UR36][R40.64+0x4] ;  /* 0x0000042428317981 */ /* 0x0008a8000c1e1900 */
[----:B------:R-:W2:Y:S04]  /*0b80*/  LDG.E R54, desc[UR36][R44.64] ;  /* 0x000000242c367981 */ /* 0x000ea8000c1e1900 */
[----:B------:R4:W2:Y:S01]  /*0b90*/  LDG.E R12, desc[UR36][R44.64+0x4] ;  /* 0x000004242c0c7981 */ /* 0x0008a2000c1e1900 */
[----:B------:R-:W0:Y:S08]  /*0ba0*/  FRND.FLOOR R7, R46 ;  /* 0x0000002e00077307 */ /* 0x000e300000205000 */
[----:B------:R-:W1:Y:S01]  /*0bb0*/  FRND.FLOOR R48, R47 ;  /* 0x0000002f00307307 */ /* 0x000e620000205000 */
[----:B0-----:R-:W-:-:S07]  /*0bc0*/  FADD R50, R46, -R7 ;  /* 0x800000072e327221 */ /* 0x001fce0000000000 */
[----:B------:R-:W0:Y:S01]  /*0bd0*/  F2F.F64.F32 R8, R50 ;  /* 0x0000003200087310 */ /* 0x000e220000201800 */
[----:B-1----:R-:W-:-:S07]  /*0be0*/  FADD R48, R47, -R48 ;  /* 0x800000302f307221 */ /* 0x002fce0000000000 */
[----:B------:R-:W1:Y:S08]  /*0bf0*/  FRND.FLOOR R52, R55 ;  /* 0x0000003700347307 */ /* 0x000e700000205000 */
[----:B------:R-:W1:Y:S01]  /*0c00*/  F2F.F64.F32 R6, R48 ;  /* 0x0000003000067310 */ /* 0x000e620000201800 */
[----:B0-----:R-:W-:Y:S01]  /*0c10*/  DADD R8, -R8, 1 ;  /* 0x3ff0000008087429 */ /* 0x001fe20000000100 */
[----:B-1----:R-:W-:-:S06]  /*0c20*/  FADD R52, R55, -R52 ;  /* 0x8000003437347221 */ /* 0x002fcc0000000000 */
[----:B------:R-:W-:Y:S01]  /*0c30*/  F2F.F64.F32 R32, R52 ;  /* 0x0000003400207310 */ /* 0x000fe20000201800 */
[----:B------:R-:W-:-:S07]  /*0c40*/  DADD R34, -R6, 1 ;  /* 0x3ff0000006227429 */ /* 0x000fce0000000100 */
[----:B---3--:R-:W-:Y:S08]  /*0c50*/  F2F.F64.F32 R36, R56 ;  /* 0x0000003800247310 */ /* 0x008ff00000201800 */
[----:B-----5:R-:W0:Y:S08]  /*0c60*/  F2F.F64.F32 R38, R57 ;  /* 0x0000003900267310 */ /* 0x020e300000201800 */
[----:B----4-:R-:W1:Y:S01]  /*0c70*/  F2F.F64.F32 R40, R58 ;  /* 0x0000003a00287310 */ /* 0x010e620000201800 */
[----:B0-----:R-:W-:-:S02]  /*0c80*/  DMUL R38, R8, R38 ;  /* 0x0000002608267228 */ /* 0x001fc40000000000 */
[----:B------:R-:W-:-:S06]  /*0c90*/  DMUL R44, R36, R8 ;  /* 0x00000008242c7228 */ /* 0x000fcc0000000000 */
[----:B------:R-:W-:Y:S02]  /*0ca0*/  DMUL R46, R34, R38 ;  /* 0x00000026222e7228 */ /* 0x000fe40000000000 */
[----:B--2---:R-:W0:Y:S01]  /*0cb0*/  F2F.F64.F32 R38, R54 ;  /* 0x0000003600267310 */ /* 0x004e220000201800 */
[----:B------:R-:W-:Y:S02]  /*0cc0*/  DADD R36, -R32, 1 ;  /* 0x3ff0000020247429 */ /* 0x000fe40000000100 */
[----:B------:R-:W-:Y:S02]  /*0cd0*/  DMUL R44, R44, R34 ;  /* 0x000000222c2c7228 */ /* 0x000fe40000000000 */
[----:B-1----:R-:W-:Y:S02]  /*0ce0*/  DMUL R40, R8, R40 ;  /* 0x0000002808287228 */ /* 0x002fe40000000000 */
[----:B------:R-:W-:Y:S01]  /*0cf0*/  DMUL R46, R32, R46 ;  /* 0x0000002e202e7228 */ /* 0x000fe20000000000 */
[C---:B------:R-:W-:Y:S01]  /*0d00*/  FMUL R53, R50.reuse, R53 ;  /* 0x0000003532357220 */ /* 0x040fe20000400000 */
[----:B------:R-:W-:-:S06]  /*0d10*/  FMUL R51, R50, R51 ;  /* 0x0000003332337220 */ /* 0x000fcc0000400000 */
[----:B------:R-:W-:Y:S02]  /*0d20*/  DFMA R44, R44, R36, R46 ;  /* 0x000000242c2c722b */ /* 0x000fe4000000002e */
[----:B------:R-:W-:Y:S02]  /*0d30*/  DMUL R46, R6, R40 ;  /* 0x00000028062e7228 */ /* 0x000fe40000000000 */
[----:B0-----:R-:W-:Y:S01]  /*0d40*/  DMUL R38, R8, R38 ;  /* 0x0000002608267228 */ /* 0x001fe20000000000 */
[----:B------:R-:W0:Y:S05]  /*0d50*/  F2F.F64.F32 R40, R53 ;  /* 0x0000003500287310 */ /* 0x000e2a0000201800 */
[----:B------:R-:W-:-:S02]  /*0d60*/  DFMA R44, R36, R46, R44 ;  /* 0x0000002e242c722b */ /* 0x000fc4000000002c */
[----:B------:R-:W-:Y:S01]  /*0d70*/  DMUL R38, R6, R38 ;  /* 0x0000002606267228 */ /* 0x000fe20000000000 */
[----:B------:R-:W1:Y:S01]  /*0d80*/  F2F.F64.F32 R8, R51 ;  /* 0x0000003300087310 */ /* 0x000e620000201800 */
[C---:B------:R-:W-:Y:S01]  /*0d90*/  FMUL R49, R50.reuse, R49 ;  /* 0x0000003132317220 */ /* 0x040fe20000400000 */
[----:B------:R-:W-:-:S05]  /*0da0*/  FMUL R7, R50, R12 ;  /* 0x0000000c32077220 */ /* 0x000fca0000400000 */
[----:B------:R-:W-:Y:S02]  /*0db0*/  DFMA R38, R32, R38, R44 ;  /* 0x000000262026722b */ /* 0x000fe4000000002c */
[C---:B0-----:R-:W-:Y:S01]  /*0dc0*/  DMUL R40, R34.reuse, R40 ;  /* 0x0000002822287228 */ /* 0x041fe20000000000 */
[----:B------:R-:W-:Y:S01]  /*0dd0*/  FMUL R49, R48, R49 ;  /* 0x0000003130317220 */ /* 0x000fe20000400000 */
[----:B-1----:R-:W-:-:S06]  /*0de0*/  DMUL R8, R34, R8 ;  /* 0x0000000822087228 */ /* 0x002fcc0000000000 */
[----:B------:R-:W-:Y:S01]  /*0df0*/  DFMA R38, R36, R40, R38 ;  /* 0x000000282426722b */ /* 0x000fe20000000026 */
[----:B------:R-:W-:Y:S02]  /*0e00*/  FMUL R35, R48, R7 ;  /* 0x0000000730237220 */ /* 0x000fe40000400000 */
[----:B------:R-:W0:Y:S02]  /*0e10*/  F2F.F64.F32 R6, R49 ;  /* 0x0000003100067310 */ /* 0x000e240000201800 */
[----:B------:R-:W-:-:S03]  /*0e20*/  FMUL R35, R52, R35 ;  /* 0x0000002334237220 */ /* 0x000fc60000400000 */
[----:B------:R-:W-:-:S03]  /*0e30*/  DFMA R8, R32, R8, R38 ;  /* 0x000000082008722b */ /* 0x000fc60000000026 */
[----:B------:R-:W1:Y:S05]  /*0e40*/  F2F.F64.F32 R32, R35 ;  /* 0x0000002300207310 */ /* 0x000e6a0000201800 */
[----:B0-----:R-:W-:-:S08]  /*0e50*/  DFMA R6, R36, R6, R8 ;  /* 0x000000062406722b */ /* 0x001fd00000000008 */
[----:B-1----:R-:W-:Y:S01]  /*0e60*/  DADD R6, R6, R32 ;  /* 0x0000000006067229 */ /* 0x002fe20000000020 */
[----:B------:R-:W-:-:S09]  /*0e70*/  IADD3 R8, P1, PT, R3, UR4, RZ ;  /* 0x0000000403087c10 */ /* 0x000fd2000ff3e0ff */
[----:B------:R-:W0:Y:S01]  /*0e80*/  F2F.F32.F64 R7, R6 ;  /* 0x0000000600077310 */ /* 0x000e220000301000 */
[----:B------:R-:W-:Y:S01]  /*0e90*/  IADD3.X R9, PT, PT, R10, UR5, RZ, P1, !PT ;  /* 0x000000050a097c10 */ /* 0x000fe20008ffe4ff */
[----:B------:R-:W1:Y:S04]  /*0ea0*/  LDCU.128 UR4, c[0x0][0x3e0] ;  /* 0x00007c00ff0477ac */ /* 0x000e680008000c00 */
[----:B0-----:R0:W-:Y:S04]  /*0eb0*/  STG.E desc[UR36][R8.64], R7 ;  /* 0x0000000708007986 */ /* 0x0011e8000c101924 */
[----:B------:R-:W2:Y:S04]  /*0ec0*/  LD.E R32, desc[UR36][R22.64+0x4] ;  /* 0x0000042416207980 */ /* 0x000ea8000c101900 */
[----:B------:R-:W3:Y:S04]  /*0ed0*/  LD.E R33, desc[UR36][R22.64+0x8] ;  /* 0x0000082416217980 */ /* 0x000ee8000c101900 */
[----:B------:R-:W4:Y:S01]  /*0ee0*/  LD.E R12, desc[UR36][R22.64] ;  /* 0x00000024160c7980 */ /* 0x000f22000c101900 */
[----:B--2---:R-:W-:-:S04]  /*0ef0*/  FSETP.GT.AND P1, PT, R32, RZ, PT ;  /* 0x000000ff2000720b */ /* 0x004fc80003f24000 */
[----:B------:R-:W-:Y:S02]  /*0f00*/  FSEL R32, R32, 9.9999997473787516356e-05, P1 ;  /* 0x38d1b71720207808 */ /* 0x000fe40000800000 */
[C---:B---3--:R-:W-:Y:S02]  /*0f10*/  FSETP.GT.AND P1, PT, R33.reuse, RZ, PT ;  /* 0x000000ff2100720b */ /* 0x048fe40003f24000 */
[----:B------:R-:W-:Y:S02]  /*0f20*/  FSETP.GEU.AND P2, PT, R32, R29, PT ;  /* 0x0000001d2000720b */ /* 0x000fe40003f4e000 */
[----:B------:R-:W-:Y:S02]  /*0f30*/  FSEL R6, R33, 9.9999997473787516356e-05, P1 ;  /* 0x38d1b71721067808 */ /* 0x000fe40000800000 */
[----:B----4-:R-:W-:Y:S02]  /*0f40*/  FSETP.GT.AND P1, PT, R12, RZ, PT ;  /* 0x000000ff0c00720b */ /* 0x010fe40003f24000 */
[----:B------:R-:W-:-:S02]  /*0f50*/  FSEL R47, R32, R0, !P2 ;  /* 0x00000000202f7208 */ /* 0x000fc40005000000 */
[----:B------:R-:W-:Y:S01]  /*0f60*/  FSETP.GEU.AND P2, PT, R6, R21, PT ;  /* 0x000000150600720b */ /* 0x000fe20003f4e000 */
[----:B------:R-:W2:Y:S01]  /*0f70*/  LDC.64 R32, c[0x0][0x388] ;  /* 0x0000e200ff207b82 */ /* 0x000ea20000000a00 */
[----:B0-----:R-:W-:Y:S02]  /*0f80*/  FSEL R7, R12, 9.9999997473787516356e-05, P1 ;  /* 0x38d1b7170c077808 */ /* 0x001fe40000800000 */
[----:B------:R-:W-:Y:S02]  /*0f90*/  FSEL R55, R6, R11, !P2 ;  /* 0x0000000b06377208 */ /* 0x000fe40005000000 */
[C---:B------:R-:W-:Y:S01]  /*0fa0*/  FSETP.GEU.AND P1, PT, R7.reuse, R30, PT ;  /* 0x0000001e0700720b */ /* 0x040fe20003f2e000 */
[----:B------:R-:W-:Y:S03]  /*0fb0*/  F2I.FLOOR.NTZ R8, R47 ;  /* 0x0000002f00087305 */ /* 0x000fe60000207100 */
[----:B------:R-:W-:-:S05]  /*0fc0*/  FSEL R46, R7, R2, !P1 ;  /* 0x00000002072e7208 */ /* 0x000fca0004800000 */
[----:B------:R-:W0:Y:S08]  /*0fd0*/  F2I.FLOOR.NTZ R9, R55 ;  /* 0x0000003700097305 */ /* 0x000e300000207100 */
[----:B------:R-:W3:Y:S01]  /*0fe0*/  F2I.FLOOR.NTZ R7, R46 ;  /* 0x0000002e00077305 */ /* 0x000ee20000207100 */
[----:B0-----:R-:W-:-:S04]  /*0ff0*/  IMAD R8, R9, UR40, R8 ;  /* 0x0000002809087c24 */ /* 0x001fc8000f8e0208 */
[----:B---3--:R-:W-:-:S04]  /*1000*/  IMAD R7, R24, R8, R7 ;  /* 0x0000000818077224 */ /* 0x008fc800078e0207 */
[----:B--2---:R-:W-:-:S05]  /*1010*/  IMAD.WIDE R32, R7, 0x4, R32 ;  /* 0x0000000407207825 */ /* 0x004fca00078e0220 */
[----:B------:R-:W2:Y:S01]  /*1020*/  LDG.E R56, desc[UR36][R32.64] ;  /* 0x0000002420387981 */ /* 0x000ea2000c1e1900 */
[----:B------:R-:W-:-:S03]  /*1030*/  IMAD.WIDE R34, R31, 0x4, R32 ;  /* 0x000000041f227825 */ /* 0x000fc600078e0220 */
[----:B------:R0:W3:Y:S04]  /*1040*/  LDG.E R53, desc[UR36][R32.64+0x4] ;  /* 0x0000042420357981 */ /* 0x0000e8000c1e1900 */
[----:B------:R-:W4:Y:S01]  /*1050*/  LDG.E R57, desc[UR36][R34.64] ;  /* 0x0000002422397981 */ /* 0x000f22000c1e1900 */
[----:B------:R-:W-:-:S03]  /*1060*/  IMAD.WIDE R40, R24, 0x4, R32 ;  /* 0x0000000418287825 */ /* 0x000fc600078e0220 */
[----:B------:R5:W3:Y:S04]  /*1070*/  LDG.E R51, desc[UR36][R34.64+0x4] ;  /* 0x0000042422337981 */ /* 0x000ae8000c1e1900 */
[----:B------:R-:W3:Y:S01]  /*1080*/  LDG.E R58, desc[UR36][R40.64] ;  /* 0x00000024283a7981 */ /* 0x000ee2000c1e1900 */
[----:B------:R-:W-:-:S03]  /*1090*/  IMAD.WIDE R44, R31, 0x4, R40 ;  /* 0x000000041f2c7825 */ /* 0x000fc600078e0228 */
[----:B------:R3:W3:Y:S04]  /*10a0*/  LDG.E R49, desc[UR36][R40.64+0x4] ;  /* 0x0000042428317981 */ /* 0x0006e8000c1e1900 */
[----:B------:R-:W3:Y:S04]  /*10b0*/  LDG.E R54, desc[UR36][R44.64] ;  /* 0x000000242c367981 */ /* 0x000ee8000c1e1900 */
[----:B------:R1:W3:Y:S01]  /*10c0*/  LDG.E R12, desc[UR36][R44.64+0x4] ;  /* 0x000004242c0c7981 */ /* 0x0002e2000c1e1900 */
[----:B------:R-:W0:Y:S08]  /*10d0*/  FRND.FLOOR R7, R46 ;  /* 0x0000002e00077307 */ /* 0x000e300000205000 */
[----:B------:R-:W5:Y:S01]  /*10e0*/  FRND.FLOOR R48, R47 ;  /* 0x0000002f00307307 */ /* 0x000f620000205000 */
[----:B0-----:R-:W-:-:S07]  /*10f0*/  FADD R50, R46, -R7 ;  /* 0x800000072e327221 */ /* 0x001fce0000000000 */
[----:B------:R-:W0:Y:S01]  /*1100*/  F2F.F64.F32 R8, R50 ;  /* 0x0000003200087310 */ /* 0x000e220000201800 */
[----:B-----5:R-:W-:-:S07]  /*1110*/  FADD R48, R47, -R48 ;  /* 0x800000302f307221 */ /* 0x020fce0000000000 */
[----:B------:R-:W5:Y:S08]  /*1120*/  FRND.FLOOR R52, R55 ;  /* 0x0000003700347307 */ /* 0x000f700000205000 */
[----:B------:R-:W1:Y:S01]  /*1130*/  F2F.F64.F32 R6, R48 ;  /* 0x0000003000067310 */ /* 0x000e620000201800 */
[----:B0-----:R-:W-:Y:S01]  /*1140*/  DADD R8, -R8, 1 ;  /* 0x3ff0000008087429 */ /* 0x001fe20000000100 */
[----:B-----5:R-:W-:-:S06]  /*1150*/  FADD R52, R55, -R52 ;  /* 0x8000003437347221 */ /* 0x020fcc0000000000 */
[----:B------:R-:W-:Y:S01]  /*1160*/  F2F.F64.F32 R32, R52 ;  /* 0x0000003400207310 */ /* 0x000fe20000201800 */
[----:B-1----:R-:W-:-:S07]  /*1170*/  DADD R34, -R6, 1 ;  /* 0x3ff0000006227429 */ /* 0x002fce0000000100 */
[----:B--2---:R-:W-:Y:S08]  /*1180*/  F2F.F64.F32 R36, R56 ;  /* 0x0000003800247310 */ /* 0x004ff00000201800 */
[----:B----4-:R-:W0:Y:S08]  /*1190*/  F2F.F64.F32 R38, R57 ;  /* 0x0000003900267310 */ /* 0x010e300000201800 */
[----:B---3--:R-:W1:Y:S01]  /*11a0*/  F2F.F64.F32 R40, R58 ;  /* 0x0000003a00287310 */ /* 0x008e620000201800 */
[----:B0-----:R-:W-:-:S02]  /*11b0*/  DMUL R38, R8, R38 ;  /* 0x0000002608267228 */ /* 0x001fc40000000000 */
[----:B------:R-:W-:-:S06]  /*11c0*/  DMUL R44, R36, R8 ;  /* 0x00000008242c7228 */ /* 0x000fcc0000000000 */
[----:B------:R-:W-:Y:S02]  /*11d0*/  DMUL R46, R34, R38 ;  /* 0x00000026222e7228 */ /* 0x000fe40000000000 */
[----:B------:R-:W0:Y:S01]  /*11e0*/  F2F.F64.F32 R38, R54 ;  /* 0x0000003600267310 */ /* 0x000e220000201800 */
        /* <DEDUP_REMOVED lines=29> */
[----:B------:R-:W-:-:S05]  /*13c0*/  IADD3.X R9, PT, PT, R10, UR5, RZ, P1, !PT ;  /* 0x000000050a097c10 */ /* 0x000fca0008ffe4ff */
        /* <DEDUP_REMOVED lines=11> */
[----:B------:R-:W-:Y:S02]  /*1480*/  FSETP.GEU.AND P2, PT, R6, R21, PT ;  /* 0x000000150600720b */ /* 0x000fe40003f4e000 */
[----:B0-----:R-:W-:Y:S02]  /*1490*/  FSEL R9, R12, 9.9999997473787516356e-05, P1 ;  /* 0x38d1b7170c097808 */ /* 0x001fe40000800000 */
[----:B------:R-:W-:Y:S02]  /*14a0*/  FSEL R57, R6, R11, !P2 ;  /* 0x0000000b06397208 */ /* 0x000fe40005000000 */
[C---:B------:R-:W-:Y:S01]  /*14b0*/  FSETP.GEU.AND P1, PT, R9.reuse, R30, PT ;  /* 0x0000001e0900720b */ /* 0x040fe20003f2e000 */
[----:B------:R-:W0:Y:S01]  /*14c0*/  LDC.64 R6, c[0x0][0x390] ;  /* 0x0000e400ff067b82 */ /* 0x000e220000000a00 */
[----:B------:R-:W-:Y:S02]  /*14d0*/  F2I.FLOOR.NTZ R8, R45 ;  /* 0x0000002d00087305 */ /* 0x000fe40000207100 */
[----:B------:R-:W-:-:S06]  /*14e0*/  FSEL R44, R9, R2, !P1 ;  /* 0x00000002092c7208 */ /* 0x000fcc0004800000 */
[----:B------:R-:W1:Y:S08]  /*14f0*/  F2I.FLOOR.NTZ R33, R57 ;  /* 0x0000003900217305 */ /* 0x000e700000207100 */
[----:B------:R-:W2:Y:S01]  /*1500*/  F2I.FLOOR.NTZ R9, R44 ;  /* 0x0000002c00097305 */ /* 0x000ea20000207100 */
[----:B-1----:R-:W-:-:S04]  /*1510*/  IMAD R8, R33, UR40, R8 ;  /* 0x0000002821087c24 */ /* 0x002fc8000f8e0208 */
[----:B--2---:R-:W-:-:S04]  /*1520*/  IMAD R9, R24, R8, R9 ;  /* 0x0000000818097224 */ /* 0x004fc800078e0209 */
[----:B0-----:R-:W-:-:S05]  /*1530*/  IMAD.WIDE R34, R9, 0x4, R6 ;  /* 0x0000000409227825 */ /* 0x001fca00078e0206 */
[----:B------:R-:W2:Y:S01]  /*1540*/  LDG.E R59, desc[UR36][R34.64] ;  /* 0x00000024223b7981 */ /* 0x000ea2000c1e1900 */
[----:B------:R-:W-:-:S03]  /*1550*/  IMAD.WIDE R36, R31, 0x4, R34 ;  /* 0x000000041f247825 */ /* 0x000fc600078e0222 */
[----:B------:R0:W3:Y:S04]  /*1560*/  LDG.E R56, desc[UR36][R34.64+0x4] ;  /* 0x0000042422387981 */ /* 0x0000e8000c1e1900 */
[----:B------:R-:W4:Y:S01]  /*1570*/  LDG.E R60, desc[UR36][R36.64] ;  /* 0x00000024243c7981 */ /* 0x000f22000c1e1900 */
[----:B------:R-:W-:-:S03]  /*1580*/  IMAD.WIDE R38, R24, 0x4, R34 ;  /* 0x0000000418267825 */ /* 0x000fc600078e0222 */
[----:B------:R1:W5:Y:S04]  /*1590*/  LDG.E R54, desc[UR36][R36.64+0x4] ;  /* 0x0000042424367981 */ /* 0x000368000c1e1900 */
[----:B------:R-:W3:Y:S01]  /*15a0*/  LDG.E R61, desc[UR36][R38.64] ;  /* 0x00000024263d7981 */ /* 0x000ee2000c1e1900 */
[----:B------:R-:W-:-:S03]  /*15b0*/  IMAD.WIDE R40, R31, 0x4, R38 ;  /* 0x000000041f287825 */ /* 0x000fc600078e0226 */
[----:B------:R1:W5:Y:S04]  /*15c0*/  LDG.E R12, desc[UR36][R38.64+0x4] ;  /* 0x00000424260c7981 */ /* 0x000368000c1e1900 */
[----:B------:R-:W5:Y:S04]  /*15d0*/  LDG.E R55, desc[UR36][R40.64] ;  /* 0x0000002428377981 */ /* 0x000f68000c1e1900 */
[----:B------:R5:W5:Y:S01]  /*15e0*/  LDG.E R50, desc[UR36][R40.64+0x4] ;  /* 0x0000042428327981 */ /* 0x000b62000c1e1900 */
        /* <DEDUP_REMOVED lines=9> */
[----:B------:R-:W0:Y:S01]  /*1680*/  F2F.F64.F32 R34, R53 ;  /* 0x0000003500227310 */ /* 0x000e220000201800 */
[----:B------:R-:W-:Y:S02]  /*1690*/  DADD R36, -R8, 1 ;  /* 0x3ff0000008247429 */ /* 0x000fe40000000100 */
[----:B0-----:R-:W-:-:S05]  /*16a0*/  DADD R38, -R34, 1 ;  /* 0x3ff0000022267429 */ /* 0x001fca0000000100 */
[----:B--2---:R-:W-:Y:S08]  /*16b0*/  F2F.F64.F32 R46, R59 ;  /* 0x0000003b002e7310 */ /* 0x004ff00000201800 */
[----:B----4-:R-:W0:Y:S08]  /*16c0*/  F2F.F64.F32 R48, R60 ;  /* 0x0000003c00307310 */ /* 0x010e300000201800 */
[----:B---3--:R-:W1:Y:S01]  /*16d0*/  F2F.F64.F32 R44, R61 ;  /* 0x0000003d002c7310 */ /* 0x008e620000201800 */
[----:B0-----:R-:W-:-:S02]  /*16e0*/  DMUL R48, R32, R48 ;  /* 0x0000003020307228 */ /* 0x001fc40000000000 */
[----:B------:R-:W-:-:S05]  /*16f0*/  DMUL R46, R46, R32 ;  /* 0x000000202e2e7228 */ /* 0x000fca0000000000 */
[----:B-----5:R-:W0:Y:S01]  /*1700*/  F2F.F64.F32 R40, R55 ;  /* 0x0000003700287310 */ /* 0x020e220000201800 */
[----:B------:R-:W-:Y:S02]  /*1710*/  DMUL R48, R36, R48 ;  /* 0x0000003024307228 */ /* 0x000fe40000000000 */
[----:B------:R-:W-:Y:S02]  /*1720*/  DMUL R46, R46, R36 ;  /* 0x000000242e2e7228 */ /* 0x000fe40000000000 */
[----:B-1----:R-:W-:-:S04]  /*1730*/  DMUL R44, R32, R44 ;  /* 0x0000002c202c7228 */ /* 0x002fc80000000000 */
[----:B------:R-:W-:Y:S01]  /*1740*/  DMUL R48, R34, R48 ;  /* 0x0000003022307228 */ /* 0x000fe20000000000 */
[C---:B------:R-:W-:Y:S01]  /*1750*/  FMUL R56, R51.reuse, R56 ;  /* 0x0000003833387220 */ /* 0x040fe20000400000 */
[----:B------:R-:W-:Y:S01]  /*1760*/  FMUL R54, R51, R54 ;  /* 0x0000003633367220 */ /* 0x000fe20000400000 */
[----:B0-----:R-:W-:-:S05]  /*1770*/  DMUL R40, R32, R40 ;  /* 0x0000002820287228 */ /* 0x001fca0000000000 */
[----:B------:R-:W-:Y:S02]  /*1780*/  DFMA R46, R46, R38, R48 ;  /* 0x000000262e2e722b */ /* 0x000fe40000000030 */
[C---:B------:R-:W-:Y:S01]  /*1790*/  DMUL R48, R8.reuse, R44 ;  /* 0x0000002c08307228 */ /* 0x040fe20000000000 */
[----:B------:R-:W0:Y:S01]  /*17a0*/  F2F.F64.F32 R44, R56 ;  /* 0x00000038002c7310 */ /* 0x000e220000201800 */
[----:B------:R-:W-:-:S07]  /*17b0*/  DMUL R8, R8, R40 ;  /* 0x0000002808087228 */ /* 0x000fce0000000000 */
[----:B------:R-:W1:Y:S01]  /*17c0*/  F2F.F64.F32 R32, R54 ;  /* 0x0000003600207310 */ /* 0x000e620000201800 */
[----:B------:R-:W-:Y:S01]  /*17d0*/  DFMA R46, R38, R48, R46 ;  /* 0x00000030262e722b */ /* 0x000fe2000000002e */
[----:B------:R-:W-:Y:S01]  /*17e0*/  FMUL R41, R51, R12 ;  /* 0x0000000c33297220 */ /* 0x000fe20000400000 */
[----:B0-----:R-:W-:-:S06]  /*17f0*/  DMUL R44, R36, R44 ;  /* 0x0000002c242c7228 */ /* 0x001fcc0000000000 */
[----:B------:R-:W-:Y:S01]  /*1800*/  DFMA R8, R34, R8, R46 ;  /* 0x000000082208722b */ /* 0x000fe2000000002e */
[----:B------:R-:W-:Y:S01]  /*1810*/  FMUL R51, R51, R50 ;  /* 0x0000003233337220 */ /* 0x000fe20000400000 */
[----:B-1----:R-:W-:Y:S01]  /*1820*/  DMUL R32, R36, R32 ;  /* 0x0000002024207228 */ /* 0x002fe20000000000 */
[----:B------:R-:W-:-:S05]  /*1830*/  FMUL R36, R52, R41 ;  /* 0x0000002934247220 */ /* 0x000fca0000400000 */
[----:B------:R-:W-:Y:S01]  /*1840*/  DFMA R8, R38, R44, R8 ;  /* 0x0000002c2608722b */ /* 0x000fe20000000008 */
[----:B------:R-:W-:Y:S01]  /*1850*/  FMUL R52, R52, R51 ;  /* 0x0000003334347220 */ /* 0x000fe20000400000 */
[----:B------:R-:W0:Y:S03]  /*1860*/  F2F.F64.F32 R36, R36 ;  /* 0x0000002400247310 */ /* 0x000e260000201800 */
[----:B------:R-:W-:-:S03]  /*1870*/  FMUL R52, R53, R52 ;  /* 0x0000003435347220 */ /* 0x000fc60000400000 */
[----:B------:R-:W-:Y:S02]  /*1880*/  DFMA R8, R34, R32, R8 ;  /* 0x000000202208722b */ /* 0x000fe40000000008 */
[----:B------:R-:W1:Y:S06]  /*1890*/  F2F.F64.F32 R32, R52 ;  /* 0x0000003400207310 */ /* 0x000e6c0000201800 */
        /* <DEDUP_REMOVED lines=12> */
[C---:B------:R-:W-:Y:S02]  /*1960*/  FSETP.GEU.AND P2, PT, R3.reuse, R29, PT ;  /* 0x0000001d0300720b */ /* 0x040fe40003f4e000 */
[----:B------:R-:W-:Y:S02]  /*1970*/  FSEL R8, R12, 9.9999997473787516356e-05, P1 ;  /* 0x38d1b7170c087808 */ /* 0x000fe40000800000 */
[----:B----4-:R-:W-:Y:S02]  /*1980*/  FSETP.GT.AND P1, PT, R44, RZ, PT ;  /* 0x000000ff2c00720b */ /* 0x010fe40003f24000 */
[----:B------:R-:W-:-:S02]  /*1990*/  FSEL R47, R3, R0, !P2 ;  /* 0x00000000032f7208 */ /* 0x000fc40005000000 */
[----:B------:R-:W-:Y:S02]  /*19a0*/  FSETP.GEU.AND P2, PT, R8, R21, PT ;  /* 0x000000150800720b */ /* 0x000fe40003f4e000 */
[----:B------:R-:W-:Y:S02]  /*19b0*/  FSEL R3, R44, 9.9999997473787516356e-05, P1 ;  /* 0x38d1b7172c037808 */ /* 0x000fe40000800000 */
[----:B------:R-:W-:Y:S02]  /*19c0*/  FSEL R54, R8, R11, !P2 ;  /* 0x0000000b08367208 */ /* 0x000fe40005000000 */
[C---:B------:R-:W-:Y:S01]  /*19d0*/  FSETP.GEU.AND P1, PT, R3.reuse, R30, PT ;  /* 0x0000001e0300720b */ /* 0x040fe20003f2e000 */
[----:B------:R-:W-:Y:S03]  /*19e0*/  F2I.FLOOR.NTZ R0, R47 ;  /* 0x0000002f00007305 */ /* 0x000fe60000207100 */
[----:B------:R-:W-:-:S05]  /*19f0*/  FSEL R46, R3, R2, !P1 ;  /* 0x00000002032e7208 */ /* 0x000fca0004800000 */
[----:B0-----:R-:W0:Y:S08]  /*1a00*/  F2I.FLOOR.NTZ R9, R54 ;  /* 0x0000003600097305 */ /* 0x001e300000207100 */
[----:B------:R-:W1:Y:S01]  /*1a10*/  F2I.FLOOR.NTZ R3, R46 ;  /* 0x0000002e00037305 */ /* 0x000e620000207100 */
[----:B0-----:R-:W-:-:S04]  /*1a20*/  IMAD R0, R9, UR40, R0 ;  /* 0x0000002809007c24 */ /* 0x001fc8000f8e0200 */
[----:B-1----:R-:W-:-:S04]  /*1a30*/  IMAD R3, R24, R0, R3 ;  /* 0x0000000018037224 */ /* 0x002fc800078e0203 */
[----:B------:R-:W-:-:S05]  /*1a40*/  IMAD.WIDE R8, R3, 0x4, R6 ;  /* 0x0000000403087825 */ /* 0x000fca00078e0206 */
        /* <DEDUP_REMOVED lines=21> */
[----:B------:R-:W-:Y:S01]  /*1ba0*/  DADD R32, -R2, 1 ;  /* 0x3ff0000002207429 */ /* 0x000fe20000000100 */
[----:B------:R-:W-:-:S06]  /*1bb0*/  ISETP.NE.AND P1, PT, R15, RZ, PT ;  /* 0x000000ff0f00720c */ /* 0x000fcc0003f25270 */
[----:B--2---:R-:W-:Y:S08]  /*1bc0*/  F2F.F64.F32 R34, R56 ;  /* 0x0000003800227310 */ /* 0x004ff00000201800 */
[----:B----4-:R-:W0:Y:S08]  /*1bd0*/  F2F.F64.F32 R36, R57 ;  /* 0x0000003900247310 */ /* 0x010e300000201800 */
[----:B---3--:R-:W1:Y:S01]  /*1be0*/  F2F.F64.F32 R38, R58 ;  /* 0x0000003a00267310 */ /* 0x008e620000201800 */
[----:B0-----:R-:W-:-:S02]  /*1bf0*/  DMUL R36, R6, R36 ;  /* 0x0000002406247228 */ /* 0x001fc40000000000 */
[----:B------:R-:W-:-:S06]  /*1c00*/  DMUL R40, R34, R6 ;  /* 0x0000000622287228 */ /* 0x000fcc0000000000 */
[----:B------:R-:W-:Y:S02]  /*1c10*/  DMUL R46, R32, R36 ;  /* 0x00000024202e7228 */ /* 0x000fe40000000000 */
[----:B-----5:R-:W0:Y:S01]  /*1c20*/  F2F.F64.F32 R36, R53 ;  /* 0x0000003500247310 */ /* 0x020e220000201800 */
        /* <DEDUP_REMOVED lines=16> */
[----:B0-----:R-:W-:Y:S01]  /*1d30*/  DMUL R38, R32, R38 ;  /* 0x0000002620267228 */ /* 0x001fe20000000000 */
[C---:B------:R-:W-:Y:S01]  /*1d40*/  FMUL R0, R49.reuse, R0 ;  /* 0x0000000031007220 */ /* 0x040fe20000400000 */
[----:B------:R-:W-:-:S03]  /*1d50*/  FMUL R49, R49, R48 ;  /* 0x0000003031317220 */ /* 0x000fc60000400000 */
[----:B------:R-:W0:Y:S01]  /*1d60*/  F2F.F64.F32 R2, R0 ;  /* 0x0000000000027310 */ /* 0x000e220000201800 */
[----:B-1----:R-:W-:Y:S02]  /*1d70*/  DMUL R6, R32, R6 ;  /* 0x0000000620067228 */ /* 0x002fe40000000000 */
[----:B------:R-:W-:Y:S01]  /*1d80*/  DFMA R36, R34, R38, R36 ;  /* 0x000000262224722b */ /* 0x000fe20000000024 */
[----:B------:R-:W-:-:S07]  /*1d90*/  FMUL R49, R50, R49 ;  /* 0x0000003132317220 */ /* 0x000fce0000400000 */
[----:B------:R-:W-:Y:S01]  /*1da0*/  DFMA R6, R8, R6, R36 ;  /* 0x000000060806722b */ /* 0x000fe20000000024 */
[----:B------:R-:W1:Y:S07]  /*1db0*/  F2F.F64.F32 R8, R49 ;  /* 0x0000003100087310 */ /* 0x000e6e0000201800 */
[----:B0-----:R-:W-:Y:S01]  /*1dc0*/  DFMA R2, R34, R2, R6 ;  /* 0x000000022202722b */ /* 0x001fe20000000006 */
[----:B------:R-:W-:-:S07]  /*1dd0*/  CS2R R32, SRZ ;  /* 0x0000000000207805 */ /* 0x000fce000001ff00 */
[----:B-1----:R-:W-:Y:S01]  /*1de0*/  DADD R8, R2, R8 ;  /* 0x0000000002087229 */ /* 0x002fe20000000008 */
[----:B------:R-:W-:Y:S01]  /*1df0*/  IMAD.MOV.U32 R3, RZ, RZ, RZ ;  /* 0x000000ffff037224 */ /* 0x000fe200078e00ff */
[----:B------:R-:W-:Y:S09]  /*1e00*/  @!P1 BRA `(.L_x_10) ;  /* 0x0000004400009947 */ /* 0x000ff20003800000 */
[----:B------:R-:W0:Y:S02]  /*1e10*/  LDC.64 R2, c[0x0][0x3d0] ;  /* 0x0000f400ff027b82 */ /* 0x000e240000000a00 */
[----:B0-----:R-:W2:Y:S01]  /*1e20*/  LDG.E R2, desc[UR36][R2.64] ;  /* 0x0000002402027981 */ /* 0x001ea2000c1e1900 */
[----:B------:R-:W0:Y:S01]  /*1e30*/  F2F.F32.F64 R8, R8 ;  /* 0x0000000800087310 */ /* 0x000e220000301000 */
[----:B------:R-:W-:Y:S01]  /*1e40*/  BSSY.RECONVERGENT B0, `(.L_x_10) ;  /* 0x000043c000007945 */ /* 0x000fe20003800200 */
[----:B------:R-:W-:Y:S01]  /*1e50*/  MOV R35, R44 ;  /* 0x0000002c00237202 */ /* 0x000fe20000000f00 */
[----:B------:R-:W-:Y:S01]  /*1e60*/  IMAD.MOV.U32 R36, RZ, RZ, R12 ;  /* 0x000000ffff247224 */ /* 0x000fe200078e000c */
[----:B------:R-:W-:Y:S02]  /*1e70*/  MOV R34, R10 ;  /* 0x0000000a00227202 */ /* 0x000fe40000000f00 */
[----:B------:R-:W-:Y:S02]  /*1e80*/  CS2R R32, SRZ ;  /* 0x0000000000207805 */ /* 0x000fe4000001ff00 */
[----:B0-----:R-:W-:-:S04]  /*1e90*/  FSETP.GT.AND P1, PT, R8, RZ, PT ;  /* 0x000000ff0800720b */ /* 0x001fc80003f24000 */
[----:B--2---:R-:W-:-:S09]  /*1ea0*/  FSEL R37, R2, -R2, P1 ;  /* 0x8000000202257208 */ /* 0x004fd20000800000 */
.L_x_74:
[----:B0-----:R-:W0:Y:S01]  /*1eb0*/  F2I.FLOOR.NTZ R2, R34 ;  /* 0x0000002200027305 */ /* 0x001e220000207100 */
[----:B-1----:R-:W1:Y:S01]  /*1ec0*/  LDC.64 R44, c[0x0][0x388] ;  /* 0x0000e200ff2c7b82 */ /* 0x002e620000000a00 */
[----:B------:R-:W-:Y:S02]  /*1ed0*/  MOV R6, UR40 ;  /* 0x0000002800067c02 */ /* 0x000fe40008000f00 */
[----:B------:R-:W-:Y:S02]  /*1ee0*/  FSETP.GTU.AND P5, PT, R34, RZ, PT ;  /* 0x000000ff2200720b */ /* 0x000fe40003fac000 */
[----:B------:R-:W-:Y:S01]  /*1ef0*/  FSETP.GTU.AND P6, PT, R36, RZ, PT ;  /* 0x000000ff2400720b */ /* 0x000fe20003fcc000 */
[----:B------:R-:W-:Y:S01]  /*1f00*/  VIADD R6, R6, 0xfffffffe ;  /* 0xfffffffe06067836 */ /* 0x000fe20000000000 */
[----:B------:R-:W2:Y:S01]  /*1f10*/  F2I.FLOOR.NTZ R7, R36 ;  /* 0x0000002400077305 */ /* 0x000ea20000207100 */
[----:B------:R-:W3:Y:S01]  /*1f20*/  LDC.64 R48, c[0x0][0x380] ;  /* 0x0000e000ff307b82 */ /* 0x000ee20000000a00 */
[----:B------:R-:W-:-:S02]  /*1f30*/  FSETP.GTU.AND P4, PT, R35, RZ, PT ;  /* 0x000000ff2300720b */ /* 0x000fc40003f8c000 */
[----:B------:R-:W-:Y:S02]  /*1f40*/  FSETP.GE.AND P2, PT, R34, R29, PT ;  /* 0x0000001d2200720b */ /* 0x000fe40003f46000 */
[----:B------:R-:W-:Y:S02]  /*1f50*/  FSETP.GE.AND P3, PT, R36, R21, PT ;  /* 0x000000152400720b */ /* 0x000fe40003f66000 */
[----:B------:R-:W4:Y:S01]  /*1f60*/  F2I.FLOOR.NTZ R0, R35 ;  /* 0x0000002300007305 */ /* 0x000f220000207100 */
[----:B0-----:R-:W-:Y:S02]  /*1f70*/  SEL R9, R2, RZ, P5 ;  /* 0x000000ff02097207 */ /* 0x001fe40002800000 */
[----:B------:R-:W-:Y:S02]  /*1f80*/  FSETP.GE.AND P1, PT, R35, R30, PT ;  /* 0x0000001e2300720b */ /* 0x000fe40003f26000 */
[----:B------:R-:W-:Y:S02]  /*1f90*/  IADD3 R3, PT, PT, R24, -0x2, RZ ;  /* 0xfffffffe18037810 */ /* 0x000fe40007ffe0ff */
[----:B--2---:R-:W-:-:S02]  /*1fa0*/  SEL R7, R7, RZ, P6 ;  /* 0x000000ff07077207 */ /* 0x004fc40003000000 */
[----:B------:R-:W-:Y:S02]  /*1fb0*/  SEL R9, R6, R9, P2 ;  /* 0x0000000906097207 */ /* 0x000fe40001000000 */
[----:B------:R-:W-:Y:S02]  /*1fc0*/  SEL R2, R20, R7, P3 ;  /* 0x0000000714027207 */ /* 0x000fe40001800000 */
[----:B----4-:R-:W-:-:S03]  /*1fd0*/  SEL R0, R0, RZ, P4 ;  /* 0x000000ff00007207 */ /* 0x010fc60002000000 */
[----:B------:R-:W-:Y:S01]  /*1fe0*/  IMAD R2, R2, UR40, R9 ;  /* 0x0000002802027c24 */ /* 0x000fe2000f8e0209 */
[----:B------:R-:W-:-:S05]  /*1ff0*/  SEL R63, R3, R0, P1 ;  /* 0x00000000033f7207 */ /* 0x000fca0000800000 */
[----:B------:R-:W-:-:S04]  /*2000*/  IMAD R63, R24, R2, R63 ;  /* 0x00000002183f7224 */ /* 0x000fc800078e023f */
[----:B-1----:R-:W-:-:S04]  /*2010*/  IMAD.WIDE R44, R63, 0x4, R44 ;  /* 0x000000043f2c7825 */ /* 0x002fc800078e022c */
[----:B---3--:R-:W-:Y:S01]  /*2020*/  IMAD.WIDE R48, R63, 0x4, R48 ;  /* 0x000000043f307825 */ /* 0x008fe200078e0230 */
[----:B------:R-:W2:Y:S03]  /*2030*/  LDG.E R7, desc[UR36][R44.64] ;  /* 0x000000242c077981 */ /* 0x000ea6000c1e1900 */
[C---:B------:R-:W-:Y:S01]  /*2040*/  IMAD.WIDE R54, R31.reuse, 0x4, R44 ;  /* 0x000000041f367825 */ /* 0x040fe200078e022c */
[----:B------:R-:W3:Y:S03]  /*2050*/  LDG.E R2, desc[UR36][R48.64] ;  /* 0x0000002430027981 */ /* 0x000ee6000c1e1900 */
[----:B------:R-:W-:Y:S01]  /*2060*/  IMAD.WIDE R40, R31, 0x4, R48 ;  /* 0x000000041f287825 */ /* 0x000fe200078e0230 */
[----:B------:R-:W4:Y:S04]  /*2070*/  LDG.E R10, desc[UR36][R54.64] ;  /* 0x00000024360a7981 */ /* 0x000f28000c1e1900 */
[----:B------:R-:W5:Y:S01]  /*2080*/  LDG.E R0, desc[UR36][R40.64] ;  /* 0x0000002428007981 */ /* 0x000f62000c1e1900 */
[----:B------:R-:W0:Y:S03]  /*2090*/  FRND.FLOOR R8, R35 ;  /* 0x0000002300087307 */ /* 0x000e260000205000 */
[----:B------:R-:W3:Y:S05]  /*20a0*/  LDG.E R55, desc[UR36][R54.64+0x4] ;  /* 0x0000042436377981 */ /* 0x000eea000c1e1900 */
[----:B------:R-:W1:Y:S08]  /*20b0*/  FRND.FLOOR R9, R34 ;  /* 0x0000002200097307 */ /* 0x000e700000205000 */
[----:B------:R-:W1:Y:S01]  /*20c0*/  FRND.FLOOR R39, R36 ;  /* 0x0000002400277307 */ /* 0x000e620000205000 */
[----:B0-----:R-:W-:Y:S01]  /*20d0*/  FADD R8, -R8, R35 ;  /* 0x0000002308087221 */ /* 0x001fe20000000100 */
[----:B-1----:R-:W-:-:S04]  /*20e0*/  FADD R9, -R9, R34 ;  /* 0x0000002209097221 */ /* 0x002fc80000000100 */
[----:B------:R-:W-:Y:S02]  /*20f0*/  FSEL R8, R8, RZ, P4 ;  /* 0x000000ff08087208 */ /* 0x000fe40002000000 */
[----:B------:R-:W-:Y:S02]  /*2100*/  FSEL R9, R9, RZ, P5 ;  /* 0x000000ff09097208 */ /* 0x000fe40002800000 */
[----:B------:R-:W-:Y:S01]  /*2110*/  FSEL R69, R8, 1, !P1 ;  /* 0x3f80000008457808 */ /* 0x000fe20004800000 */
[----:B------:R-:W-:Y:S01]  /*2120*/  FADD R39, -R39, R36 ;  /* 0x0000002427277221 */ /* 0x000fe20000000100 */
[----:B------:R-:W-:Y:S02]  /*2130*/  FSEL R62, R9, 1, !P2 ;  /* 0x3f800000093e7808 */ /* 0x000fe40005000000 */
[----:B------:R-:W0:Y:S02]  /*2140*/  F2F.F64.F32 R46, R69 ;  /* 0x00000045002e7310 */ /* 0x000e240000201800 */
[----:B------:R-:W-:-:S06]  /*2150*/  FSEL R12, R39, RZ, P6 ;  /* 0x000000ff270c7208 */ /* 0x000fcc0003000000 */
[----:B------:R-:W1:Y:S01]  /*2160*/  F2F.F64.F32 R56, R62 ;  /* 0x0000003e00387310 */ /* 0x000e620000201800 */
[----:B------:R-:W-:-:S07]  /*2170*/  FSEL R12, R12, 1, !P3 ;  /* 0x3f8000000c0c7808 */ /* 0x000fce0005800000 */
[----:B------:R-:W1:Y:S01]  /*2180*/  F2F.F64.F32 R50, R12 ;  /* 0x0000000c00327310 */ /* 0x000e620000201800 */
[----:B0-----:R-:W-:Y:S02]  /*2190*/  DADD R58, -R46, 1 ;  /* 0x3ff000002e3a7429 */ /* 0x001fe40000000100 */
[----:B-1----:R-:W-:-:S06]  /*21a0*/  DADD R8, -R56, 1 ;  /* 0x3ff0000038087429 */ /* 0x002fcc0000000100 */
[----:B------:R-:W-:Y:S02]  /*21b0*/  DMUL R56, R58, R56 ;  /* 0x000000383a387228 */ /* 0x000fe40000000000 */
[----:B------:R-:W-:Y:S02]  /*21c0*/  DADD R38, -R50, 1 ;  /* 0x3ff0000032267429 */ /* 0x000fe40000000100 */
[-C--:B------:R-:W-:Y:S02]  /*21d0*/  DMUL R52, R58, R8.reuse ;  /* 0x000000083a347228 */ /* 0x080fe40000000000 */
[----:B------:R-:W-:Y:S02]  /*21e0*/  DMUL R46, R46, R8 ;  /* 0x000000082e2e7228 */ /* 0x000fe40000000000 */
[-C--:B------:R-:W-:Y:S02]  /*21f0*/  DMUL R64, R50, R56.reuse ;  /* 0x0000003832407228 */ /* 0x080fe40000000000 */
[----:B------:R-:W-:-:S02]  /*2200*/  DMUL R60, R38, R56 ;  /* 0x00000038263c7228 */ /* 0x000fc40000000000 */
[C---:B------:R-:W-:Y:S02]  /*2210*/  DMUL R58, R52.reuse, R38 ;  /* 0x00000026343a7228 */ /* 0x040fe40000000000 */
[----:B------:R-:W-:Y:S02]  /*2220*/  DMUL R52, R52, R50 ;  /* 0x0000003234347228 */ /* 0x000fe40000000000 */
[-C--:B------:R-:W-:Y:S02]  /*2230*/  DMUL R56, R38, R46.reuse ;  /* 0x0000002e26387228 */ /* 0x080fe40000000000 */
[----:B------:R-:W-:Y:S01]  /*2240*/  DMUL R50, R50, R46 ;  /* 0x0000002e32327228 */ /* 0x000fe20000000000 */
[----:B------:R-:W0:Y:S01]  /*2250*/  LDC.64 R46, c[0x0][0x390] ;  /* 0x0000e400ff2e7b82 */ /* 0x000e220000000a00 */
[----:B------:R-:W-:Y:S01]  /*2260*/  FMUL R69, R69, R62 ;  /* 0x0000003e45457220 */ /* 0x000fe20000400000 */
[----:B------:R1:W-:Y:S01]  /*2270*/  F2F.F32.F64 R67, R52 ;  /* 0x0000003400437310 */ /* 0x0003e20000301000 */
[----:B------:R-:W3:Y:S07]  /*2280*/  LDG.E R62, desc[UR36][R48.64+0x4] ;  /* 0x00000424303e7981 */ /* 0x000eee000c1e1900 */
[----:B------:R-:W0:Y:S01]  /*2290*/  F2F.F64.F32 R8, R69 ;  /* 0x0000004500087310 */ /* 0x000e220000201800 */
[----:B-1----:R-:W-:-:S05]  /*22a0*/  IMAD.WIDE R52, R24, 0x4, R48 ;  /* 0x0000000418347825 */ /* 0x002fca00078e0230 */
[----:B------:R-:W3:Y:S02]  /*22b0*/  LDG.E R66, desc[UR36][R52.64+0x4] ;  /* 0x0000042434427981 */ /* 0x000ee4000c1e1900 */
[----:B------:R-:W2:Y:S01]  /*22c0*/  F2F.F32.F64 R58, R58 ;  /* 0x0000003a003a7310 */ /* 0x000ea20000301000 */
[----:B0-----:R-:W-:Y:S01]  /*22d0*/  IMAD.WIDE R46, R63, 0x4, R46 ;  /* 0x000000043f2e7825 */ /* 0x001fe200078e022e */
[----:B------:R-:W-:-:S03]  /*22e0*/  DMUL R8, R38, R8 ;  /* 0x0000000826087228 */ /* 0x000fc60000000000 */
[----:B------:R-:W-:-:S03]  /*22f0*/  IMAD.WIDE R38, R31, 0x4, R52 ;  /* 0x000000041f267825 */ /* 0x000fc600078e0234 */
[----:B------:R0:W-:Y:S02]  /*2300*/  F2F.F32.F64 R59, R56 ;  /* 0x00000038003b7310 */ /* 0x0001e40000301000 */
[----:B------:R-:W3:Y:S06]  /*2310*/  LDG.E R71, desc[UR36][R38.64] ;  /* 0x0000002426477981 */ /* 0x000eec000c1e1900 */
[----:B------:R1:W-:Y:S01]  /*2320*/  F2F.F32.F64 R64, R64 ;  /* 0x0000004000407310 */ /* 0x0003e20000301000 */
[----:B------:R1:W3:Y:S01]  /*2330*/  LDG.E R68, desc[UR36][R38.64+0x4] ;  /* 0x0000042426447981 */ /* 0x0002e2000c1e1900 */
[----:B0-----:R-:W-:-:S05]  /*2340*/  IMAD.WIDE R56, R24, 0x4, R44 ;  /* 0x0000000418387825 */ /* 0x001fca00078e022c */
[----:B------:R-:W3:Y:S04]  /*2350*/  LDG.E R63, desc[UR36][R56.64] ;  /* 0x00000024383f7981 */ /* 0x000ee8000c1e1900 */
[----:B-1----:R4:W3:Y:S01]  /*2360*/  LDG.E R65, desc[UR36][R40.64+0x4] ;  /* 0x0000042428417981 */ /* 0x0028e2000c1e1900 */
[C---:B------:R-:W-:Y:S01]  /*2370*/  IMAD.WIDE R38, R31.reuse, 0x4, R46 ;  /* 0x000000041f267825 */ /* 0x040fe200078e022e */
[----:B------:R0:W1:Y:S03]  /*2380*/  F2F.F32.F64 R60, R60 ;  /* 0x0000003c003c7310 */ /* 0x0000660000301000 */
[----:B------:R-:W-:Y:S01]  /*2390*/  IMAD.WIDE R48, R31, 0x4, R56 ;  /* 0x000000041f307825 */ /* 0x000fe200078e0238 */
[----:B------:R-:W3:Y:S04]  /*23a0*/  LDG.E R70, desc[UR36][R38.64] ;  /* 0x0000002426467981 */ /* 0x000ee8000c1e1900 */
[----:B0-----:R-:W3:Y:S01]  /*23b0*/  LDG.E R61, desc[UR36][R52.64] ;  /* 0x00000024343d7981 */ /* 0x001ee2000c1e1900 */
[----:B------:R0:W1:Y:S03]  /*23c0*/  F2F.F32.F64 R50, R50 ;  /* 0x0000003200327310 */ /* 0x0000660000301000 */
[----:B------:R-:W3:Y:S04]  /*23d0*/  LDG.E R53, desc[UR36][R48.64] ;  /* 0x0000002430357981 */ /* 0x000ee8000c1e1900 */
[----:B0-----:R-:W3:Y:S04]  /*23e0*/  LDG.E R51, desc[UR36][R48.64+0x4] ;  /* 0x0000042430337981 */ /* 0x001ee8000c1e1900 */
[----:B------:R-:W3:Y:S01]  /*23f0*/  LDG.E R52, desc[UR36][R46.64+0x4] ;  /* 0x000004242e347981 */ /* 0x000ee2000c1e1900 */
[----:B----4-:R-:W-:-:S03]  /*2400*/  FMUL R41, R67, R10 ;  /* 0x0000000a43297220 */ /* 0x010fc60000400000 */
[----:B------:R-:W4:Y:S01]  /*2410*/  LDG.E R10, desc[UR36][R56.64+0x4] ;  /* 0x00000424380a7981 */ /* 0x000f22000c1e1900 */
[----:B-----5:R-:W-:Y:S01]  /*2420*/  FMUL R73, R67, R0 ;  /* 0x0000000043497220 */ /* 0x020fe20000400000 */
[----:B--2---:R-:W-:Y:S01]  /*2430*/  FFMA R77, R58, R7, R41 ;  /* 0x000000073a4d7223 */ /* 0x004fe20000000029 */
[----:B------:R-:W-:Y:S01]  /*2440*/  IMAD.WIDE R40, R24, 0x4, R46 ;  /* 0x0000000418287825 */ /* 0x000fe200078e022e */
[----:B------:R0:W2:Y:S03]  /*2450*/  LDG.E R0, desc[UR36][R44.64+0x4] ;  /* 0x000004242c007981 */ /* 0x0000a6000c1e1900 */
[----:B---3--:R-:W-:Y:S02]  /*2460*/  FFMA R2, R58, R2, R73 ;  /* 0x000000023a027223 */ /* 0x008fe40000000049 */
[----:B------:R-:W3:Y:S04]  /*2470*/  LDG.E R73, desc[UR36][R46.64] ;  /* 0x000000242e497981 */ /* 0x000ee8000c1e1900 */
[----:B------:R-:W5:Y:S01]  /*2480*/  LDG.E R75, desc[UR36][R40.64] ;  /* 0x00000024284b7981 */ /* 0x000f62000c1e1900 */
[----:B0-----:R-:W-:-:S03]  /*2490*/  IMAD.WIDE R44, R31, 0x4, R40 ;  /* 0x000000041f2c7825 */ /* 0x001fc600078e0228 */
[----:B------:R-:W4:Y:S04]  /*24a0*/  LDG.E R7, desc[UR36][R38.64+0x4] ;  /* 0x0000042426077981 */ /* 0x000f28000c1e1900 */
[----:B------:R-:W4:Y:S04]  /*24b0*/  LDG.E R49, desc[UR36][R44.64] ;  /* 0x000000242c317981 */ /* 0x000f28000c1e1900 */
[----:B------:R0:W4:Y:S04]  /*24c0*/  LDG.E R54, desc[UR36][R40.64+0x4] ;  /* 0x0000042428367981 */ /* 0x000128000c1e1900 */
[----:B------:R-:W4:Y:S01]  /*24d0*/  LDG.E R48, desc[UR36][R44.64+0x4] ;  /* 0x000004242c307981 */ /* 0x000f22000c1e1900 */
[----:B------:R-:W1:Y:S01]  /*24e0*/  F2F.F32.F64 R9, R8 ;  /* 0x0000000800097310 */ /* 0x000e620000301000 */
[----:B------:R-:W-:Y:S01]  /*24f0*/  FMUL R69, R12, R69 ;  /* 0x000000450c457220 */ /* 0x000fe20000400000 */
[----:B------:R-:W-:Y:S01]  /*2500*/  BSSY.RECONVERGENT B3, `(.L_x_11) ;  /* 0x0000028000037945 */ /* 0x000fe20003800200 */
[----:B0-----:R-:W-:-:S02]  /*2510*/  IMAD.MOV.U32 R41, RZ, RZ, R34 ;  /* 0x000000ffff297224 */ /* 0x001fc400078e0022 */
[C---:B-1----:R-:W-:Y:S01]  /*2520*/  FFMA R63, R60.reuse, R63, R77 ;  /* 0x0000003f3c3f7223 */ /* 0x042fe2000000004d */
[----:B------:R-:W-:Y:S01]  /*2530*/  FMUL R67, R67, R70 ;  /* 0x0000004643437220 */ /* 0x000fe20000400000 */
[----:B------:R-:W-:-:S04]  /*2540*/  FFMA R2, R60, R61, R2 ;  /* 0x0000003d3c027223 */ /* 0x000fc80000000002 */
[C---:B------:R-:W-:Y:S01]  /*2550*/  FFMA R71, R64.reuse, R71, R2 ;  /* 0x0000004740477223 */ /* 0x040fe20000000002 */
[----:B------:R-:W-:-:S03]  /*2560*/  FFMA R38, R64, R53, R63 ;  /* 0x0000003540267223 */ /* 0x000fc6000000003f */
[----:B------:R-:W-:-:S04]  /*2570*/  FFMA R62, R59, R62, R71 ;  /* 0x0000003e3b3e7223 */ /* 0x000fc80000000047 */
[----:B------:R-:W-:-:S04]  /*2580*/  FFMA R65, R50, R65, R62 ;  /* 0x0000004132417223 */ /* 0x000fc8000000003e */
[----:B------:R-:W-:Y:S01]  /*2590*/  FFMA R65, R9, R66, R65 ;  /* 0x0000004209417223 */ /* 0x000fe20000000041 */
[----:B---3--:R-:W-:Y:S01]  /*25a0*/  FFMA R67, R58, R73, R67 ;  /* 0x000000493a437223 */ /* 0x008fe20000000043 */
[----:B--2---:R-:W-:-:S03]  /*25b0*/  FFMA R39, R59, R0, R38 ;  /* 0x000000003b277223 */ /* 0x004fc60000000026 */
[----:B-----5:R-:W-:Y:S01]  /*25c0*/  FFMA R67, R60, R75, R67 ;  /* 0x0000004b3c437223 */ /* 0x020fe20000000043 */
[----:B------:R-:W-:-:S03]  /*25d0*/  FFMA R0, R50, R55, R39 ;  /* 0x0000003732007223 */ /* 0x000fc60000000027 */
[----:B----4-:R-:W-:Y:S01]  /*25e0*/  FFMA R64, R64, R49, R67 ;  /* 0x0000003140407223 */ /* 0x010fe20000000043 */
[----:B------:R-:W-:-:S03]  /*25f0*/  FFMA R0, R9, R10, R0 ;  /* 0x0000000a09007223 */ /* 0x000fc60000000000 */
[----:B------:R-:W-:Y:S01]  /*2600*/  FFMA R59, R59, R52, R64 ;  /* 0x000000343b3b7223 */ /* 0x000fe20000000040 */
[----:B------:R-:W-:-:S03]  /*2610*/  FFMA R0, R69, R51, R0 ;  /* 0x0000003345007223 */ /* 0x000fc60000000000 */
[----:B------:R-:W-:Y:S01]  /*2620*/  FFMA R50, R50, R7, R59 ;  /* 0x0000000732327223 */ /* 0x000fe2000000003b */
[----:B------:R-:W-:Y:S01]  /*2630*/  FFMA R7, R69, R68, R65 ;  /* 0x0000004445077223 */ /* 0x000fe20000000041 */
[----:B------:R-:W-:Y:S02]  /*2640*/  FMUL R8, R0, R0 ;  /* 0x0000000000087220 */ /* 0x000fe40000400000 */
[----:B------:R-:W-:-:S04]  /*2650*/  FFMA R9, R9, R54, R50 ;  /* 0x0000003609097223 */ /* 0x000fc80000000032 */
[----:B------:R-:W-:Y:S01]  /*2660*/  FFMA R2, R69, R48, R9 ;  /* 0x0000003045027223 */ /* 0x000fe20000000009 */
[----:B------:R-:W-:-:S04]  /*2670*/  FFMA R9, R7, R7, R8 ;  /* 0x0000000707097223 */ /* 0x000fc80000000008 */
[----:B------:R-:W-:-:S05]  /*2680*/  FFMA R8, R2, R2, R9 ;  /* 0x0000000202087223 */ /* 0x000fca0000000009 */
[----:B------:R-:W-:Y:S01]  /*2690*/  IADD3 R10, PT, PT, R8, -0xd000000, RZ ;  /* 0xf3000000080a7810 */ /* 0x000fe20007ffe0ff */
[----:B------:R0:W1:Y:S03]  /*26a0*/  MUFU.RSQ R9, R8 ;  /* 0x0000000800097308 */ /* 0x0000660000001400 */
[----:B------:R-:W-:Y:S02]  /*26b0*/  ISETP.GT.U32.AND P1, PT, R10, 0x727fffff, PT ;  /* 0x727fffff0a00780c */ /* 0x000fe40003f24070 */
[----:B------:R-:W-:Y:S02]  /*26c0*/  MOV R39, R35 ;  /* 0x0000002300277202 */ /* 0x000fe40000000f00 */
[----:B------:R-:W-:-:S09]  /*26d0*/  MOV R51, R36 ;  /* 0x0000002400337202 */ /* 0x000fd20000000f00 */
[----:B0-----:R-:W-:Y:S05]  /*26e0*/  @!P1 BRA `(.L_x_12) ;  /* 0x0000000000149947 */ /* 0x001fea0003800000 */
[----:B-1----:R-:W-:Y:S02]  /*26f0*/  MOV R9, R8 ;  /* 0x0000000800097202 */ /* 0x002fe40000000f00 */
[----:B------:R-:W-:-:S07]  /*2700*/  MOV R54, 0x2720 ;  /* 0x0000272000367802 */ /* 0x000fce0000000f00 */
[----:B------:R-:W-:Y:S05]  /*2710*/  CALL.REL.NOINC `($__internal_2_$__cuda_sm20_sqrt_rn_f32_slowpath) ;  /* 0x0000005800247944 */ /* 0x000fea0003c00000 */
[----:B------:R-:W-:Y:S01]  /*2720*/  IMAD.MOV.U32 R53, RZ, RZ, R10 ;  /* 0x000000ffff357224 */ /* 0x000fe200078e000a */
[----:B------:R-:W-:Y:S06]  /*2730*/  BRA `(.L_x_13) ;  /* 0x0000000000107947 */ /* 0x000fec0003800000 */
.L_x_12:
[----:B-1----:R-:W-:Y:S01]  /*2740*/  FMUL.FTZ R53, R8, R9 ;  /* 0x0000000908357220 */ /* 0x002fe20000410000 */
[----:B------:R-:W-:-:S03]  /*2750*/  FMUL.FTZ R9, R9, 0.5 ;  /* 0x3f00000009097820 */ /* 0x000fc60000410000 */
[----:B------:R-:W-:-:S04]  /*2760*/  FFMA R8, -R53, R53, R8 ;  /* 0x0000003535087223 */ /* 0x000fc80000000108 */
[----:B------:R-:W-:-:S07]  /*2770*/  FFMA R53, R8, R9, R53 ;  /* 0x0000000908357223 */ /* 0x000fce0000000035 */
.L_x_13:
[----:B------:R-:W-:Y:S05]  /*2780*/  BSYNC.RECONVERGENT B3 ;  /* 0x0000000000037941 */ /* 0x000fea0003800200 */
.L_x_11:
[----:B------:R-:W0:Y:S01]  /*2790*/  MUFU.RCP R8, R53 ;  /* 0x0000003500087308 */ /* 0x000e220000001000 */
[----:B------:R-:W-:Y:S01]  /*27a0*/  FMUL R10, R37, R7 ;  /* 0x00000007250a7220 */ /* 0x000fe20000400000 */
[----:B------:R-:W-:Y:S06]  /*27b0*/  BSSY.RECONVERGENT B5, `(.L_x_14) ;  /* 0x000000c000057945 */ /* 0x000fec0003800200 */
[----:B------:R-:W1:Y:S08]  /*27c0*/  FCHK P1, R10, R53 ;  /* 0x000000350a007302 */ /* 0x000e700000020000 */
[----:B------:R2:W3:Y:S01]  /*27d0*/  F2F.F64.F32 R44, R35 ;  /* 0x00000023002c7310 */ /* 0x0004e20000201800 */
[----:B0-----:R-:W-:-:S04]  /*27e0*/  FFMA R9, R8, -R53, 1 ;  /* 0x3f80000008097423 */ /* 0x001fc80000000835 */
[----:B------:R-:W-:-:S04]  /*27f0*/  FFMA R9, R8, R9, R8 ;  /* 0x0000000908097223 */ /* 0x000fc80000000008 */
[----:B------:R-:W-:-:S04]  /*2800*/  FFMA R8, R10, R9, RZ ;  /* 0x000000090a087223 */ /* 0x000fc800000000ff */
[----:B------:R-:W-:-:S04]  /*2810*/  FFMA R12, R8, -R53, R10 ;  /* 0x80000035080c7223 */ /* 0x000fc8000000000a */
[----:B------:R-:W-:Y:S01]  /*2820*/  FFMA R9, R9, R12, R8 ;  /* 0x0000000c09097223 */ /* 0x000fe20000000008 */
[----:B-123--:R-:W-:Y:S06]  /*2830*/  @!P1 BRA `(.L_x_15) ;  /* 0x00000000000c9947 */ /* 0x00efec0003800000 */
[----:B------:R-:W-:Y:S02]  /*2840*/  MOV R9, R53 ;  /* 0x0000003500097202 */ /* 0x000fe40000000f00 */
[----:B------:R-:W-:-:S07]  /*2850*/  MOV R12, 0x2870 ;  /* 0x00002870000c7802 */ /* 0x000fce0000000f00 */
[----:B------:R-:W-:Y:S05]  /*2860*/  CALL.REL.NOINC `($__internal_3_$__cuda_sm3x_div_rn_noftz_f32_slowpath) ;  /* 0x0000005800247944 */ /* 0x000fea0003c00000 */
.L_x_15:
[----:B------:R-:W-:Y:S05]  /*2870*/  BSYNC.RECONVERGENT B5 ;  /* 0x0000000000057941 */ /* 0x000fea0003800200 */
.L_x_14:
[----:B------:R-:W0:Y:S01]  /*2880*/  F2F.F64.F32 R8, R9 ;  /* 0x0000000900087310 */ /* 0x000e220000201800 */
[----:B------:R-:W-:Y:S01]  /*2890*/  FMUL R57, R37, R0 ;  /* 0x0000000025397220 */ /* 0x000fe20000400000 */
[----:B------:R-:W-:Y:S06]  /*28a0*/  BSSY.RECONVERGENT B5, `(.L_x_16) ;  /* 0x0000010000057945 */ /* 0x000fec0003800200 */
[----:B------:R-:W1:Y:S01]  /*28b0*/  MUFU.RCP R10, R53 ;  /* 0x00000035000a7308 */ /* 0x000e620000001000 */
[----:B0-----:R-:W-:-:S07]  /*28c0*/  DFMA R44, R8, 0.5, R44 ;  /* 0x3fe00000082c782b */ /* 0x001fce000000002c */
[----:B------:R-:W0:Y:S08]  /*28d0*/  FCHK P1, R57, R53 ;  /* 0x0000003539007302 */ /* 0x000e300000020000 */
[----:B------:R2:W3:Y:S01]  /*28e0*/  F2F.F64.F32 R46, R34 ;  /* 0x00000022002e7310 */ /* 0x0004e20000201800 */
[----:B-1----:R-:W-:-:S04]  /*28f0*/  FFMA R55, R10, -R53, 1 ;  /* 0x3f8000000a377423 */ /* 0x002fc80000000835 */
[----:B------:R-:W-:-:S03]  /*2900*/  FFMA R8, R10, R55, R10 ;  /* 0x000000370a087223 */ /* 0x000fc6000000000a */
[----:B------:R2:W1:Y:S01]  /*2910*/  F2F.F32.F64 R49, R44 ;  /* 0x0000002c00317310 */ /* 0x0004620000301000 */
[----:B------:R-:W-:-:S04]  /*2920*/  FFMA R10, R8, R57, RZ ;  /* 0x00000039080a7223 */ /* 0x000fc800000000ff */
[----:B------:R-:W-:-:S04]  /*2930*/  FFMA R55, R10, -R53, R57 ;  /* 0x800000350a377223 */ /* 0x000fc80000000039 */
[----:B------:R-:W-:Y:S01]  /*2940*/  FFMA R9, R8, R55, R10 ;  /* 0x0000003708097223 */ /* 0x000fe2000000000a */
[----:B0-23--:R-:W-:Y:S06]  /*2950*/  @!P1 BRA `(.L_x_17) ;  /* 0x0000000000109947 */ /* 0x00dfec0003800000 */
[----:B------:R-:W-:Y:S01]  /*2960*/  MOV R10, R57 ;  /* 0x00000039000a7202 */ /* 0x000fe20000000f00 */
[----:B------:R-:W-:Y:S01]  /*2970*/  IMAD.MOV.U32 R9, RZ, RZ, R53 ;  /* 0x000000ffff097224 */ /* 0x000fe200078e0035 */
[----:B------:R-:W-:-:S07]  /*2980*/  MOV R12, 0x29a0 ;  /* 0x000029a0000c7802 */ /* 0x000fce0000000f00 */
[----:B-1----:R-:W-:Y:S05]  /*2990*/  CALL.REL.NOINC `($__internal_3_$__cuda_sm3x_div_rn_noftz_f32_slowpath) ;  /* 0x0000005400d87944 */ /* 0x002fea0003c00000 */
.L_x_17:
[----:B------:R-:W-:Y:S05]  /*29a0*/  BSYNC.RECONVERGENT B5 ;  /* 0x0000000000057941 */ /* 0x000fea0003800200 */
.L_x_16:
[----:B------:R-:W0:Y:S01]  /*29b0*/  F2F.F64.F32 R8, R9 ;  /* 0x0000000900087310 */ /* 0x000e220000201800 */
[----:B------:R-:W-:Y:S01]  /*29c0*/  FMUL R12, R37, R2 ;  /* 0x00000002250c7220 */ /* 0x000fe20000400000 */
[----:B------:R-:W-:Y:S06]  /*29d0*/  BSSY.RECONVERGENT B5, `(.L_x_18) ;  /* 0x0000010000057945 */ /* 0x000fec0003800200 */
[----:B------:R-:W2:Y:S01]  /*29e0*/  MUFU.RCP R10, R53 ;  /* 0x00000035000a7308 */ /* 0x000ea20000001000 */
[----:B0-----:R-:W-:-:S07]  /*29f0*/  DFMA R54, R8, 0.5, R46 ;  /* 0x3fe000000836782b */ /* 0x001fce000000002e */
[----:B------:R-:W0:Y:S08]  /*2a00*/  FCHK P1, R12, R53 ;  /* 0x000000350c007302 */ /* 0x000e300000020000 */
[----:B------:R3:W4:Y:S01]  /*2a10*/  F2F.F64.F32 R44, R36 ;  /* 0x00000024002c7310 */ /* 0x0007220000201800 */
[----:B--2---:R-:W-:-:S04]  /*2a20*/  FFMA R57, R10, -R53, 1 ;  /* 0x3f8000000a397423 */ /* 0x004fc80000000835 */
[----:B------:R-:W-:-:S03]  /*2a30*/  FFMA R9, R10, R57, R10 ;  /* 0x000000390a097223 */ /* 0x000fc6000000000a */
[----:B------:R3:W2:Y:S01]  /*2a40*/  F2F.F32.F64 R8, R54 ;  /* 0x0000003600087310 */ /* 0x0006a20000301000 */
[----:B------:R-:W-:-:S04]  /*2a50*/  FFMA R10, R9, R12, RZ ;  /* 0x0000000c090a7223 */ /* 0x000fc800000000ff */
[----:B------:R-:W-:-:S04]  /*2a60*/  FFMA R57, R10, -R53, R12 ;  /* 0x800000350a397223 */ /* 0x000fc8000000000c */
[----:B------:R-:W-:Y:S01]  /*2a70*/  FFMA R9, R9, R57, R10 ;  /* 0x0000003909097223 */ /* 0x000fe2000000000a */
[----:B0--34-:R-:W-:Y:S06]  /*2a80*/  @!P1 BRA `(.L_x_19) ;  /* 0x0000000000109947 */ /* 0x019fec0003800000 */
[----:B------:R-:W-:Y:S02]  /*2a90*/  MOV R10, R12 ;  /* 0x0000000c000a7202 */ /* 0x000fe40000000f00 */
[----:B------:R-:W-:Y:S02]  /*2aa0*/  MOV R9, R53 ;  /* 0x0000003500097202 */ /* 0x000fe40000000f00 */
[----:B------:R-:W-:-:S07]  /*2ab0*/  MOV R12, 0x2ad0 ;  /* 0x00002ad0000c7802 */ /* 0x000fce0000000f00 */
[----:B-12---:R-:W-:Y:S05]  /*2ac0*/  CALL.REL.NOINC `($__internal_3_$__cuda_sm3x_div_rn_noftz_f32_slowpath) ;  /* 0x00000054008c7944 */ /* 0x006fea0003c00000 */
.L_x_19:
[----:B------:R-:W-:Y:S05]  /*2ad0*/  BSYNC.RECONVERGENT B5 ;  /* 0x0000000000057941 */ /* 0x000fea0003800200 */
.L_x_18:
[----:B------:R-:W0:Y:S01]  /*2ae0*/  F2F.F64.F32 R54, R9 ;  /* 0x0000000900367310 */ /* 0x000e220000201800 */
[C---:B-1----:R-:W-:Y:S02]  /*2af0*/  FSETP.GTU.AND P4, PT, R49.reuse, RZ, PT ;  /* 0x000000ff3100720b */ /* 0x042fe40003f8c000 */
[C---:B--2---:R-:W-:Y:S02]  /*2b00*/  FSETP.GTU.AND P5, PT, R8.reuse, RZ, PT ;  /* 0x000000ff0800720b */ /* 0x044fe40003fac000 */
[----:B------:R-:W-:Y:S02]  /*2b10*/  FSETP.GE.AND P1, PT, R49, R30, PT ;  /* 0x0000001e3100720b */ /* 0x000fe40003f26000 */
[----:B------:R-:W-:Y:S01]  /*2b20*/  FSETP.GE.AND P2, PT, R8, R29, PT ;  /* 0x0000001d0800720b */ /* 0x000fe20003f46000 */
[----:B------:R-:W1:Y:S01]  /*2b30*/  FRND.FLOOR R57, R8 ;  /* 0x0000000800397307 */ /* 0x000e620000205000 */
[----:B0-----:R-:W-:-:S07]  /*2b40*/  DFMA R54, R54, 0.5, R44 ;  /* 0x3fe000003636782b */ /* 0x001fce000000002c */
[----:B------:R-:W0:Y:S01]  /*2b50*/  FRND.FLOOR R10, R49 ;  /* 0x00000031000a7307 */ /* 0x000e220000205000 */
[----:B-1----:R-:W-:-:S07]  /*2b60*/  FADD R57, R8, -R57 ;  /* 0x8000003908397221 */ /* 0x002fce0000000000 */
[----:B------:R-:W1:Y:S01]  /*2b70*/  F2F.F32.F64 R48, R54 ;  /* 0x0000003600307310 */ /* 0x000e620000301000 */
[----:B------:R-:W-:Y:S01]  /*2b80*/  FSEL R40, R57, RZ, P5 ;  /* 0x000000ff39287208 */ /* 0x000fe20002800000 */
[----:B0-----:R-:W-:-:S03]  /*2b90*/  FADD R10, R49, -R10 ;  /* 0x8000000a310a7221 */ /* 0x001fc60000000000 */
[----:B------:R-:W-:-:S03]  /*2ba0*/  FSEL R40, R40, 1, !P2 ;  /* 0x3f80000028287808 */ /* 0x000fc60005000000 */
[----:B------:R-:W0:Y:S01]  /*2bb0*/  F2I.FLOOR.NTZ R8, R8 ;  /* 0x0000000800087305 */ /* 0x000e220000207100 */
[----:B------:R-:W-:Y:S02]  /*2bc0*/  FSEL R10, R10, RZ, P4 ;  /* 0x000000ff0a0a7208 */ /* 0x000fe40002000000 */
[----:B-1----:R-:W-:-:S05]  /*2bd0*/  FSETP.GTU.AND P6, PT, R48, RZ, PT ;  /* 0x000000ff3000720b */ /* 0x002fca0003fcc000 */
[----:B------:R-:W1:Y:S01]  /*2be0*/  FRND.FLOOR R63, R48 ;  /* 0x00000030003f7307 */ /* 0x000e620000205000 */
[----:B------:R-:W-:Y:S02]  /*2bf0*/  FSEL R9, R10, 1, !P1 ;  /* 0x3f8000000a097808 */ /* 0x000fe40004800000 */
[----:B------:R-:W-:Y:S02]  /*2c00*/  FSETP.GE.AND P3, PT, R48, R21, PT ;  /* 0x000000153000720b */ /* 0x000fe40003f66000 */
[----:B0-----:R-:W-:-:S03]  /*2c10*/  SEL R69, R8, RZ, P5 ;  /* 0x000000ff08457207 */ /* 0x001fc60002800000 */
[----:B------:R-:W0:Y:S01]  /*2c20*/  F2F.F64.F32 R60, R9 ;  /* 0x00000009003c7310 */ /* 0x000e220000201800 */
[----:B------:R-:W-:Y:S01]  /*2c30*/  SEL R69, R6, R69, P2 ;  /* 0x0000004506457207 */ /* 0x000fe20001000000 */
[----:B-1----:R-:W-:-:S06]  /*2c40*/  FADD R63, R48, -R63 ;  /* 0x8000003f303f7221 */ /* 0x002fcc0000000000 */
[----:B------:R-:W1:Y:S01]  /*2c50*/  F2F.F64.F32 R58, R40 ;  /* 0x00000028003a7310 */ /* 0x000e620000201800 */
[----:B------:R-:W-:Y:S01]  /*2c60*/  FSEL R12, R63, RZ, P6 ;  /* 0x000000ff3f0c7208 */ /* 0x000fe20003000000 */
[----:B0-----:R-:W-:-:S03]  /*2c70*/  DADD R64, -R60, 1 ;  /* 0x3ff000003c407429 */ /* 0x001fc60000000100 */
[----:B------:R-:W-:-:S03]  /*2c80*/  FSEL R12, R12, 1, !P3 ;  /* 0x3f8000000c0c7808 */ /* 0x000fc60005800000 */
[----:B------:R-:W0:Y:S01]  /*2c90*/  F2I.FLOOR.NTZ R48, R48 ;  /* 0x0000003000307305 */ /* 0x000e220000207100 */
[----:B-1----:R-:W-:-:S07]  /*2ca0*/  DADD R62, -R58, 1 ;  /* 0x3ff000003a3e7429 */ /* 0x002fce0000000100 */
[----:B------:R-:W1:Y:S01]  /*2cb0*/  F2F.F64.F32 R54, R12 ;  /* 0x0000000c00367310 */ /* 0x000e620000201800 */
[C---:B------:R-:W-:Y:S02]  /*2cc0*/  DMUL R58, R64.reuse, R58 ;  /* 0x0000003a403a7228 */ /* 0x040fe40000000000 */
[----:B------:R-:W-:Y:S01]  /*2cd0*/  DMUL R56, R64, R62 ;  /* 0x0000003e40387228 */ /* 0x000fe20000000000 */
[----:B0-----:R-:W-:-:S04]  /*2ce0*/  SEL R71, R48, RZ, P6 ;  /* 0x000000ff30477207 */ /* 0x001fc80003000000 */
[----:B------:R-:W0:Y:S01]  /*2cf0*/  F2I.FLOOR.NTZ R49, R49 ;  /* 0x0000003100317305 */ /* 0x000e220000207100 */
[----:B------:R-:W-:Y:S01]  /*2d00*/  DMUL R62, R60, R62 ;  /* 0x0000003e3c3e7228 */ /* 0x000fe20000000000 */
[----:B------:R-:W2:Y:S01]  /*2d10*/  LDC.64 R60, c[0x0][0x380] ;  /* 0x0000e000ff3c7b82 */ /* 0x000ea20000000a00 */
[----:B------:R-:W-:Y:S01]  /*2d20*/  SEL R8, R20, R71, P3 ;  /* 0x0000004714087207 */ /* 0x000fe20001800000 */
[----:B-1----:R-:W-:-:S04]  /*2d30*/  DMUL R66, R56, R54 ;  /* 0x0000003638427228 */ /* 0x002fc80000000000 */
[----:B------:R-:W-:Y:S01]  /*2d40*/  IMAD R50, R8, UR40, R69 ;  /* 0x0000002808327c24 */ /* 0x000fe2000f8e0245 */
[C---:B------:R-:W-:Y:S01]  /*2d50*/  DMUL R64, R54.reuse, R58 ;  /* 0x0000003a36407228 */ /* 0x040fe20000000000 */
[----:B------:R1:W-:Y:S08]  /*2d60*/  F2F.F32.F64 R10, R66 ;  /* 0x00000042000a7310 */ /* 0x0003f00000301000 */
[----:B------:R3:W-:Y:S01]  /*2d70*/  F2F.F32.F64 R38, R64 ;  /* 0x0000004000267310 */ /* 0x0007e20000301000 */
[----:B-1----:R-:W-:Y:S01]  /*2d80*/  FMUL R67, R9, R40 ;  /* 0x0000002809437220 */ /* 0x002fe20000400000 */
[----:B0-----:R-:W-:Y:S01]  /*2d90*/  SEL R40, R49, RZ, P4 ;  /* 0x000000ff31287207 */ /* 0x001fe20002000000 */
[----:B------:R-:W-:-:S02]  /*2da0*/  DADD R8, -R54, 1 ;  /* 0x3ff0000036087429 */ /* 0x000fc40000000100 */
[----:B------:R-:W-:Y:S01]  /*2db0*/  DMUL R54, R54, R62 ;  /* 0x0000003e36367228 */ /* 0x000fe20000000000 */
[----:B------:R-:W-:Y:S02]  /*2dc0*/  SEL R69, R3, R40, P1 ;  /* 0x0000002803457207 */ /* 0x000fe40000800000 */
[----:B------:R-:W0:Y:S03]  /*2dd0*/  F2F.F64.F32 R48, R67 ;  /* 0x0000004300307310 */ /* 0x000e260000201800 */
[----:B------:R-:W-:Y:S01]  /*2de0*/  IMAD R69, R24, R50, R69 ;  /* 0x0000003218457224 */ /* 0x000fe200078e0245 */
[----:B------:R-:W-:Y:S02]  /*2df0*/  DMUL R56, R56, R8 ;  /* 0x0000000838387228 */ /* 0x000fe40000000000 */
[C---:B------:R-:W-:Y:S01]  /*2e00*/  DMUL R58, R8.reuse, R58 ;  /* 0x0000003a083a7228 */ /* 0x040fe20000000000 */
[----:B--2---:R-:W-:Y:S01]  /*2e10*/  IMAD.WIDE R60, R69, 0x4, R60 ;  /* 0x00000004453c7825 */ /* 0x004fe200078e023c */
[C---:B------:R-:W-:Y:S01]  /*2e20*/  DMUL R62, R8.reuse, R62 ;  /* 0x0000003e083e7228 */ /* 0x040fe20000000000 */
[----:B------:R1:W-:Y:S03]  /*2e30*/  F2F.F32.F64 R40, R54 ;  /* 0x0000003600287310 */ /* 0x0003e60000301000 */
[----:B------:R-:W2:Y:S01]  /*2e40*/  LDG.E R71, desc[UR36][R60.64] ;  /* 0x000000243c477981 */ /* 0x000ea2000c1e1900 */
[----:B---3--:R-:W-:Y:S01]  /*2e50*/  IMAD.WIDE R64, R31, 0x4, R60 ;  /* 0x000000041f407825 */ /* 0x008fe200078e023c */
[----:B0-----:R-:W-:-:S02]  /*2e60*/  DMUL R48, R8, R48 ;  /* 0x0000003008307228 */ /* 0x001fc40000000000 */
[----:B------:R-:W3:Y:S01]  /*2e70*/  LDG.E R77, desc[UR36][R60.64+0x4] ;  /* 0x000004243c4d7981 */ /* 0x000ee2000c1e1900 */
[----:B------:R-:W-:Y:S01]  /*2e80*/  IMAD.WIDE R8, R24, 0x4, R60 ;  /* 0x0000000418087825 */ /* 0x000fe200078e023c */
[----:B------:R0:W2:Y:S01]  /*2e90*/  F2F.F32.F64 R50, R56 ;  /* 0x0000003800327310 */ /* 0x0000a20000301000 */
[----:B-1----:R-:W1:Y:S01]  /*2ea0*/  LDC.64 R54, c[0x0][0x388] ;  /* 0x0000e200ff367b82 */ /* 0x002e620000000a00 */
[----:B------:R-:W4:Y:S04]  /*2eb0*/  LDG.E R68, desc[UR36][R64.64] ;  /* 0x0000002440447981 */ /* 0x000f28000c1e1900 */
[----:B------:R-:W5:Y:S01]  /*2ec0*/  LDG.E R75, desc[UR36][R8.64] ;  /* 0x00000024084b7981 */ /* 0x000f62000c1e1900 */
[----:B0-----:R-:W-:Y:S01]  /*2ed0*/  IMAD.WIDE R56, R31, 0x4, R8 ;  /* 0x000000041f387825 */ /* 0x001fe200078e0208 */
[----:B------:R0:W5:Y:S02]  /*2ee0*/  F2F.F32.F64 R52, R58 ;  /* 0x0000003a00347310 */ /* 0x0001640000301000 */
[----:B------:R-:W3:Y:S04]  /*2ef0*/  LDG.E R73, desc[UR36][R64.64+0x4] ;  /* 0x0000042440497981 */ /* 0x000ee8000c1e1900 */
[----:B0-----:R-:W3:Y:S02]  /*2f00*/  LDG.E R59, desc[UR36][R56.64] ;  /* 0x00000024383b7981 */ /* 0x001ee4000c1e1900 */
[----:B------:R0:W3:Y:S01]  /*2f10*/  F2F.F32.F64 R62, R62 ;  /* 0x0000003e003e7310 */ /* 0x0000e20000301000 */
[----:B-1----:R-:W-:-:S07]  /*2f20*/  IMAD.WIDE R54, R69, 0x4, R54 ;  /* 0x0000000445367825 */ /* 0x002fce00078e0236 */
[----:B------:R1:W3:Y:S01]  /*2f30*/  F2F.F32.F64 R66, R48 ;  /* 0x0000003000427310 */ /* 0x0002e20000301000 */
[----:B0-----:R-:W3:Y:S01]  /*2f40*/  LDG.E R63, desc[UR36][R56.64+0x4] ;  /* 0x00000424383f7981 */ /* 0x001ee2000c1e1900 */
[----:B-1----:R-:W-:-:S05]  /*2f50*/  IMAD.WIDE R48, R31, 0x4, R54 ;  /* 0x000000041f307825 */ /* 0x002fca00078e0236 */
[----:B------:R-:W3:Y:S01]  /*2f60*/  LDG.E R61, desc[UR36][R48.64] ;  /* 0x00000024303d7981 */ /* 0x000ee2000c1e1900 */
[----:B--2---:R-:W-:-:S04]  /*2f70*/  FMUL R71, R50, R71 ;  /* 0x0000004732477220 */ /* 0x004fc80000400000 */
[----:B----4-:R-:W-:Y:S02]  /*2f80*/  FFMA R68, R10, R68, R71 ;  /* 0x000000440a447223 */ /* 0x010fe40000000047 */
[----:B------:R0:W2:Y:S02]  /*2f90*/  LDG.E R71, desc[UR36][R8.64+0x4] ;  /* 0x0000042408477981 */ /* 0x0000a4000c1e1900 */
[----:B-----5:R-:W-:Y:S02]  /*2fa0*/  FFMA R68, R52, R75, R68 ;  /* 0x0000004b34447223 */ /* 0x020fe40000000044 */
[----:B------:R-:W4:Y:S01]  /*2fb0*/  LDG.E R75, desc[UR36][R54.64] ;  /* 0x00000024364b7981 */ /* 0x000f22000c1e1900 */
[----:B0-----:R-:W-:-:S04]  /*2fc0*/  IMAD.WIDE R8, R24, 0x4, R54 ;  /* 0x0000000418087825 */ /* 0x001fc800078e0236 */
[----:B---3--:R-:W-:-:S04]  /*2fd0*/  FFMA R59, R38, R59, R68 ;  /* 0x0000003b263b7223 */ /* 0x008fc80000000044 */
[----:B------:R-:W-:Y:S02]  /*2fe0*/  FFMA R60, R62, R77, R59 ;  /* 0x0000004d3e3c7223 */ /* 0x000fe4000000003b */
[----:B------:R-:W3:Y:S01]  /*2ff0*/  LDG.E R59, desc[UR36][R8.64] ;  /* 0x00000024083b7981 */ /* 0x000ee2000c1e1900 */
[----:B------:R-:W-:-:S05]  /*3000*/  IMAD.WIDE R56, R31, 0x4, R8 ;  /* 0x000000041f387825 */ /* 0x000fca00078e0208 */
[----:B------:R-:W5:Y:S01]  /*3010*/  LDG.E R64, desc[UR36][R56.64+0x4] ;  /* 0x0000042438407981 */ /* 0x000f62000c1e1900 */
[----:B----4-:R-:W-:-:S04]  /*3020*/  FMUL R75, R50, R75 ;  /* 0x0000004b324b7220 */ /* 0x010fc80000400000 */
[----:B------:R-:W-:Y:S02]  /*3030*/  FFMA R65, R10, R61, R75 ;  /* 0x0000003d0a417223 */ /* 0x000fe4000000004b */
[----:B------:R0:W4:Y:S04]  /*3040*/  LDG.E R75, desc[UR36][R54.64+0x4] ;  /* 0x00000424364b7981 */ /* 0x000128000c1e1900 */
[----:B------:R-:W2:Y:S01]  /*3050*/  LDG.E R61, desc[UR36][R48.64+0x4] ;  /* 0x00000424303d7981 */ /* 0x000ea2000c1e1900 */
[----:B---3--:R-:W-:-:S03]  /*3060*/  FFMA R77, R52, R59, R65 ;  /* 0x0000003b344d7223 */ /* 0x008fc60000000041 */
[----:B------:R-:W3:Y:S04]  /*3070*/  LDG.E R59, desc[UR36][R56.64] ;  /* 0x00000024383b7981 */ /* 0x000ee8000c1e1900 */
[----:B------:R1:W5:Y:S01]  /*3080*/  LDG.E R65, desc[UR36][R8.64+0x4] ;  /* 0x0000042408417981 */ /* 0x000362000c1e1900 */
[----:B---3--:R-:W-:Y:S02]  /*3090*/  FFMA R77, R38, R59, R77 ;  /* 0x0000003b264d7223 */ /* 0x008fe4000000004d */
[----:B------:R-:W3:Y:S02]  /*30a0*/  LDC.64 R58, c[0x0][0x390] ;  /* 0x0000e400ff3a7b82 */ /* 0x000ee40000000a00 */
[----:B---3--:R-:W-:-:S04]  /*30b0*/  IMAD.WIDE R58, R69, 0x4, R58 ;  /* 0x00000004453a7825 */ /* 0x008fc800078e023a */
[----:B0-----:R-:W-:-:S05]  /*30c0*/  IMAD.WIDE R54, R31, 0x4, R58 ;  /* 0x000000041f367825 */ /* 0x001fca00078e023a */
[----:B------:R-:W3:Y:S01]  /*30d0*/  LDG.E R49, desc[UR36][R54.64] ;  /* 0x0000002436317981 */ /* 0x000ee2000c1e1900 */
[----:B----4-:R-:W-:Y:S01]  /*30e0*/  FFMA R69, R62, R75, R77 ;  /* 0x0000004b3e457223 */ /* 0x010fe2000000004d */
[----:B-1----:R-:W-:-:S04]  /*30f0*/  IMAD.WIDE R8, R24, 0x4, R58 ;  /* 0x0000000418087825 */ /* 0x002fc800078e023a */
[----:B---3--:R-:W-:Y:S02]  /*3100*/  FMUL R75, R10, R49 ;  /* 0x000000310a4b7220 */ /* 0x008fe40000400000 */
[----:B------:R-:W3:Y:S01]  /*3110*/  LDG.E R49, desc[UR36][R58.64] ;  /* 0x000000243a317981 */ /* 0x000ee2000c1e1900 */
[----:B------:R-:W-:-:S03]  /*3120*/  IMAD.WIDE R56, R31, 0x4, R8 ;  /* 0x000000041f387825 */ /* 0x000fc600078e0208 */
[----:B------:R0:W4:Y:S01]  /*3130*/  LDG.E R10, desc[UR36][R8.64+0x4] ;  /* 0x00000424080a7981 */ /* 0x000122000c1e1900 */
[----:B---3--:R-:W-:-:S03]  /*3140*/  FFMA R77, R50, R49, R75 ;  /* 0x00000031324d7223 */ /* 0x008fc6000000004b */
[----:B------:R-:W3:Y:S04]  /*3150*/  LDG.E R49, desc[UR36][R8.64] ;  /* 0x0000002408317981 */ /* 0x000ee8000c1e1900 */
[----:B------:R-:W4:Y:S04]  /*3160*/  LDG.E R75, desc[UR36][R58.64+0x4] ;  /* 0x000004243a4b7981 */ /* 0x000f28000c1e1900 */
[----:B------:R-:W4:Y:S01]  /*3170*/  LDG.E R50, desc[UR36][R56.64+0x4] ;  /* 0x0000042438327981 */ /* 0x000f22000c1e1900 */
[----:B---3--:R-:W-:-:S03]  /*3180*/  FFMA R52, R52, R49, R77 ;  /* 0x0000003134347223 */ /* 0x008fc6000000004d */
[----:B------:R-:W3:Y:S04]  /*3190*/  LDG.E R49, desc[UR36][R56.64] ;  /* 0x0000002438317981 */ /* 0x000ee8000c1e1900 */
[----:B------:R-:W4:Y:S01]  /*31a0*/  LDG.E R77, desc[UR36][R54.64+0x4] ;  /* 0x00000424364d7981 */ /* 0x000f22000c1e1900 */
[----:B--2---:R-:W-:Y:S01]  /*31b0*/  FFMA R61, R40, R61, R69 ;  /* 0x0000003d283d7223 */ /* 0x004fe20000000045 */
[----:B------:R-:W-:Y:S01]  /*31c0*/  FMUL R12, R12, R67 ;  /* 0x000000430c0c7220 */ /* 0x000fe20000400000 */
[----:B------:R-:W-:Y:S02]  /*31d0*/  FFMA R60, R40, R73, R60 ;  /* 0x00000049283c7223 */ /* 0x000fe4000000003c */
[C---:B-----5:R-:W-:Y:S02]  /*31e0*/  FFMA R61, R66.reuse, R65, R61 ;  /* 0x00000041423d7223 */ /* 0x060fe4000000003d */
[----:B------:R-:W-:-:S04]  /*31f0*/  FFMA R48, R66, R71, R60 ;  /* 0x0000004742307223 */ /* 0x000fc8000000003c */
[----:B------:R-:W-:Y:S01]  /*3200*/  FFMA R48, R12, R63, R48 ;  /* 0x0000003f0c307223 */ /* 0x000fe20000000030 */
[----:B------:R-:W-:Y:S01]  /*3210*/  BSSY.RECONVERGENT B3, `(.L_x_20) ;  /* 0x0000017000037945 */ /* 0x000fe20003800200 */
[----:B---3--:R-:W-:-:S04]  /*3220*/  FFMA R49, R38, R49, R52 ;  /* 0x0000003126317223 */ /* 0x008fc80000000034 */
[----:B----4-:R-:W-:Y:S01]  /*3230*/  FFMA R49, R62, R75, R49 ;  /* 0x0000004b3e317223 */ /* 0x010fe20000000031 */
[----:B------:R-:W-:-:S03]  /*3240*/  FFMA R38, R12, R64, R61 ;  /* 0x000000400c267223 */ /* 0x000fc6000000003d */
[----:B------:R-:W-:Y:S01]  /*3250*/  FFMA R49, R40, R77, R49 ;  /* 0x0000004d28317223 */ /* 0x000fe20000000031 */
[----:B0-----:R-:W-:-:S03]  /*3260*/  FMUL R9, R38, R38 ;  /* 0x0000002626097220 */ /* 0x001fc60000400000 */
[----:B------:R-:W-:Y:S01]  /*3270*/  FFMA R49, R66, R10, R49 ;  /* 0x0000000a42317223 */ /* 0x000fe20000000031 */
[----:B------:R-:W-:-:S03]  /*3280*/  FFMA R9, R48, R48, R9 ;  /* 0x0000003030097223 */ /* 0x000fc60000000009 */
[----:B------:R-:W-:-:S04]  /*3290*/  FFMA R40, R12, R50, R49 ;  /* 0x000000320c287223 */ /* 0x000fc80000000031 */
[----:B------:R-:W-:-:S04]  /*32a0*/  FFMA R8, R40, R40, R9 ;  /* 0x0000002828087223 */ /* 0x000fc80000000009 */
[----:B------:R-:W-:Y:S01]  /*32b0*/  VIADD R10, R8, 0xf3000000 ;  /* 0xf3000000080a7836 */ /* 0x000fe20000000000 */
[----:B------:R0:W1:Y:S04]  /*32c0*/  MUFU.RSQ R9, R8 ;  /* 0x0000000800097308 */ /* 0x0000680000001400 */
[----:B------:R-:W-:-:S13]  /*32d0*/  ISETP.GT.U32.AND P1, PT, R10, 0x727fffff, PT ;  /* 0x727fffff0a00780c */ /* 0x000fda0003f24070 */
[----:B01----:R-:W-:Y:S05]  /*32e0*/  @!P1 BRA `(.L_x_21) ;  /* 0x0000000000149947 */ /* 0x003fea0003800000 */
[----:B------:R-:W-:Y:S02]  /*32f0*/  MOV R9, R8 ;  /* 0x0000000800097202 */ /* 0x000fe40000000f00 */
[----:B------:R-:W-:-:S07]  /*3300*/  MOV R54, 0x3320 ;  /* 0x0000332000367802 */ /* 0x000fce0000000f00 */
[----:B------:R-:W-:Y:S05]  /*3310*/  CALL.REL.NOINC `($__internal_2_$__cuda_sm20_sqrt_rn_f32_slowpath) ;  /* 0x0000004c00247944 */ /* 0x000fea0003c00000 */
[----:B------:R-:W-:Y:S01]  /*3320*/  MOV R49, R10 ;  /* 0x0000000a00317202 */ /* 0x000fe20000000f00 */
[----:B------:R-:W-:Y:S06]  /*3330*/  BRA `(.L_x_22) ;  /* 0x0000000000107947 */ /* 0x000fec0003800000 */
.L_x_21:
[----:B------:R-:W-:Y:S01]  /*3340*/  FMUL.FTZ R49, R8, R9 ;  /* 0x0000000908317220 */ /* 0x000fe20000410000 */
[----:B------:R-:W-:-:S03]  /*3350*/  FMUL.FTZ R9, R9, 0.5 ;  /* 0x3f00000009097820 */ /* 0x000fc60000410000 */
[----:B------:R-:W-:-:S04]  /*3360*/  FFMA R8, -R49, R49, R8 ;  /* 0x0000003131087223 */ /* 0x000fc80000000108 */
[----:B------:R-:W-:-:S07]  /*3370*/  FFMA R49, R8, R9, R49 ;  /* 0x0000000908317223 */ /* 0x000fce0000000031 */
.L_x_22:
[----:B------:R-:W-:Y:S05]  /*3380*/  BSYNC.RECONVERGENT B3 ;  /* 0x0000000000037941 */ /* 0x000fea0003800200 */
.L_x_20:
[----:B------:R-:W0:Y:S01]  /*3390*/  MUFU.RCP R8, R49 ;  /* 0x0000003100087308 */ /* 0x000e220000001000 */
[----:B------:R-:W-:Y:S01]  /*33a0*/  FMUL R10, R37, R48 ;  /* 0x00000030250a7220 */ /* 0x000fe20000400000 */
[----:B------:R-:W-:Y:S06]  /*33b0*/  BSSY.RECONVERGENT B5, `(.L_x_23) ;  /* 0x000000c000057945 */ /* 0x000fec0003800200 */
[----:B------:R-:W1:Y:S01]  /*33c0*/  FCHK P1, R10, R49 ;  /* 0x000000310a007302 */ /* 0x000e620000020000 */
[----:B0-----:R-:W-:-:S04]  /*33d0*/  FFMA R9, R8, -R49, 1 ;  /* 0x3f80000008097423 */ /* 0x001fc80000000831 */
[----:B------:R-:W-:-:S04]  /*33e0*/  FFMA R9, R8, R9, R8 ;  /* 0x0000000908097223 */ /* 0x000fc80000000008 */
[----:B------:R-:W-:-:S04]  /*33f0*/  FFMA R8, R10, R9, RZ ;  /* 0x000000090a087223 */ /* 0x000fc800000000ff */
[----:B------:R-:W-:-:S04]  /*3400*/  FFMA R12, R8, -R49, R10 ;  /* 0x80000031080c7223 */ /* 0x000fc8000000000a */
[----:B------:R-:W-:Y:S01]  /*3410*/  FFMA R54, R9, R12, R8 ;  /* 0x0000000c09367223 */ /* 0x000fe20000000008 */
[----:B-1----:R-:W-:Y:S06]  /*3420*/  @!P1 BRA `(.L_x_24) ;  /* 0x0000000000109947 */ /* 0x002fec0003800000 */
[----:B------:R-:W-:Y:S01]  /*3430*/  IMAD.MOV.U32 R9, RZ, RZ, R49 ;  /* 0x000000ffff097224 */ /* 0x000fe200078e0031 */
[----:B------:R-:W-:-:S07]  /*3440*/  MOV R12, 0x3460 ;  /* 0x00003460000c7802 */ /* 0x000fce0000000f00 */
[----:B------:R-:W-:Y:S05]  /*3450*/  CALL.REL.NOINC `($__internal_3_$__cuda_sm3x_div_rn_noftz_f32_slowpath) ;  /* 0x0000004c00287944 */ /* 0x000fea0003c00000 */
[----:B------:R-:W-:-:S07]  /*3460*/  MOV R54, R9 ;  /* 0x0000000900367202 */ /* 0x000fce0000000f00 */
.L_x_24:
[----:B------:R-:W-:Y:S05]  /*3470*/  BSYNC.RECONVERGENT B5 ;  /* 0x0000000000057941 */ /* 0x000fea0003800200 */
.L_x_23:
[----:B------:R-:W0:Y:S01]  /*3480*/  MUFU.RCP R10, R49 ;  /* 0x00000031000a7308 */ /* 0x000e220000001000 */
[----:B------:R-:W-:Y:S01]  /*3490*/  FMUL R59, R37, R38 ;  /* 0x00000026253b7220 */ /* 0x000fe20000400000 */
[----:B------:R-:W-:Y:S06]  /*34a0*/  BSSY.RECONVERGENT B5, `(.L_x_25) ;  /* 0x0000011000057945 */ /* 0x000fec0003800200 */
[----:B------:R-:W-:Y:S08]  /*34b0*/  F2F.F64.F32 R54, R54 ;  /* 0x0000003600367310 */ /* 0x000ff00000201800 */
[----:B------:R-:W1:Y:S01]  /*34c0*/  F2F.F64.F32 R8, R35 ;  /* 0x0000002300087310 */ /* 0x000e620000201800 */
[----:B0-----:R-:W-:-:S04]  /*34d0*/  FFMA R57, R10, -R49, 1 ;  /* 0x3f8000000a397423 */ /* 0x001fc80000000831 */
[----:B------:R-:W-:-:S03]  /*34e0*/  FFMA R10, R10, R57, R10 ;  /* 0x000000390a0a7223 */ /* 0x000fc6000000000a */
[----:B------:R-:W0:Y:S01]  /*34f0*/  FCHK P1, R59, R49 ;  /* 0x000000313b007302 */ /* 0x000e220000020000 */
[----:B------:R-:W-:Y:S01]  /*3500*/  FFMA R12, R10, R59, RZ ;  /* 0x0000003b0a0c7223 */ /* 0x000fe200000000ff */
[----:B-1----:R-:W-:-:S03]  /*3510*/  DFMA R8, R54, 0.5, R8 ;  /* 0x3fe000003608782b */ /* 0x002fc60000000008 */
[----:B------:R-:W-:-:S03]  /*3520*/  FFMA R55, R12, -R49, R59 ;  /* 0x800000310c377223 */ /* 0x000fc6000000003b */
[----:B------:R1:W2:Y:S01]  /*3530*/  F2F.F32.F64 R57, R8 ;  /* 0x0000000800397310 */ /* 0x0002a20000301000 */
[----:B------:R-:W-:Y:S01]  /*3540*/  FFMA R12, R10, R55, R12 ;  /* 0x000000370a0c7223 */ /* 0x000fe2000000000c */
[----:B0-----:R-:W-:Y:S06]  /*3550*/  @!P1 BRA `(.L_x_26) ;  /* 0x0000000000149947 */ /* 0x001fec0003800000 */
[----:B------:R-:W-:Y:S01]  /*3560*/  MOV R10, R59 ;  /* 0x0000003b000a7202 */ /* 0x000fe20000000f00 */
[----:B-1----:R-:W-:Y:S01]  /*3570*/  IMAD.MOV.U32 R9, RZ, RZ, R49 ;  /* 0x000000ffff097224 */ /* 0x002fe200078e0031 */
[----:B------:R-:W-:-:S07]  /*3580*/  MOV R12, 0x35a0 ;  /* 0x000035a0000c7802 */ /* 0x000fce0000000f00 */
[----:B--2---:R-:W-:Y:S05]  /*3590*/  CALL.REL.NOINC `($__internal_3_$__cuda_sm3x_div_rn_noftz_f32_slowpath) ;  /* 0x0000004800d87944 */ /* 0x004fea0003c00000 */
[----:B------:R-:W-:-:S07]  /*35a0*/  MOV R12, R9 ;  /* 0x00000009000c7202 */ /* 0x000fce0000000f00 */
.L_x_26:
[----:B------:R-:W-:Y:S05]  /*35b0*/  BSYNC.RECONVERGENT B5 ;  /* 0x0000000000057941 */ /* 0x000fea0003800200 */
.L_x_25:
[----:B------:R-:W0:Y:S01]  /*35c0*/  MUFU.RCP R10, R49 ;  /* 0x00000031000a7308 */ /* 0x000e220000001000 */
[----:B------:R-:W-:Y:S01]  /*35d0*/  FMUL R55, R37, R40 ;  /* 0x0000002825377220 */ /* 0x000fe20000400000 */
[----:B------:R-:W-:Y:S06]  /*35e0*/  BSSY.RECONVERGENT B5, `(.L_x_27) ;  /* 0x000000f000057945 */ /* 0x000fec0003800200 */
[----:B-1----:R-:W1:Y:S08]  /*35f0*/  F2F.F64.F32 R8, R12 ;  /* 0x0000000c00087310 */ /* 0x002e700000201800 */
[----:B------:R-:W3:Y:S01]  /*3600*/  FCHK P1, R55, R49 ;  /* 0x0000003137007302 */ /* 0x000ee20000020000 */
[----:B0-----:R-:W-:-:S04]  /*3610*/  FFMA R59, R10, -R49, 1 ;  /* 0x3f8000000a3b7423 */ /* 0x001fc80000000831 */
[----:B------:R-:W-:Y:S01]  /*3620*/  FFMA R10, R10, R59, R10 ;  /* 0x0000003b0a0a7223 */ /* 0x000fe2000000000a */
[----:B-1----:R-:W-:-:S03]  /*3630*/  DFMA R8, R8, 0.5, R46 ;  /* 0x3fe000000808782b */ /* 0x002fc6000000002e */
[----:B------:R-:W-:-:S04]  /*3640*/  FFMA R46, R10, R55, RZ ;  /* 0x000000370a2e7223 */ /* 0x000fc800000000ff */
[----:B------:R-:W-:-:S03]  /*3650*/  FFMA R47, R46, -R49, R55 ;  /* 0x800000312e2f7223 */ /* 0x000fc60000000037 */
[----:B------:R0:W1:Y:S02]  /*3660*/  F2F.F32.F64 R8, R8 ;  /* 0x0000000800087310 */ /* 0x0000640000301000 */
[----:B0-----:R-:W-:Y:S01]  /*3670*/  FFMA R9, R10, R47, R46 ;  /* 0x0000002f0a097223 */ /* 0x001fe2000000002e */
[----:B---3--:R-:W-:Y:S06]  /*3680*/  @!P1 BRA `(.L_x_28) ;  /* 0x0000000000109947 */ /* 0x008fec0003800000 */
[----:B------:R-:W-:Y:S01]  /*3690*/  MOV R10, R55 ;  /* 0x00000037000a7202 */ /* 0x000fe20000000f00 */
[----:B------:R-:W-:Y:S01]  /*36a0*/  IMAD.MOV.U32 R9, RZ, RZ, R49 ;  /* 0x000000ffff097224 */ /* 0x000fe200078e0031 */
[----:B------:R-:W-:-:S07]  /*36b0*/  MOV R12, 0x36d0 ;  /* 0x000036d0000c7802 */ /* 0x000fce0000000f00 */
[----:B-12---:R-:W-:Y:S05]  /*36c0*/  CALL.REL.NOINC `($__internal_3_$__cuda_sm3x_div_rn_noftz_f32_slowpath) ;  /* 0x00000048008c7944 */ /* 0x006fea0003c00000 */
.L_x_28:
[----:B------:R-:W-:Y:S05]  /*36d0*/  BSYNC.RECONVERGENT B5 ;  /* 0x0000000000057941 */ /* 0x000fea0003800200 */
.L_x_27:
[----:B------:R-:W0:Y:S01]  /*36e0*/  F2F.F64.F32 R46, R9 ;  /* 0x00000009002e7310 */ /* 0x000e220000201800 */
[C---:B--2---:R-:W-:Y:S01]  /*36f0*/  FSETP.GTU.AND P4, PT, R57.reuse, RZ, PT ;  /* 0x000000ff3900720b */ /* 0x044fe20003f8c000 */
[----:B------:R-:W-:Y:S01]  /*3700*/  IMAD R69, R24, UR40, RZ ;  /* 0x0000002818457c24 */ /* 0x000fe2000f8e02ff */
[C---:B-1----:R-:W-:Y:S02]  /*3710*/  FSETP.GTU.AND P5, PT, R8.reuse, RZ, PT ;  /* 0x000000ff0800720b */ /* 0x042fe40003fac000 */
        /* <DEDUP_REMOVED lines=17> */
[----:B------:R0:W2:Y:S01]  /*3830*/  F2F.F64.F32 R58, R65 ;  /* 0x00000041003a7310 */ /* 0x0000a20000201800 */
[----:B------:R-:W-:Y:S02]  /*3840*/  SEL R56, R6, R9, P2 ;  /* 0x0000000906387207 */ /* 0x000fe40001000000 */
[----:B------:R-:W3:Y:S01]  /*3850*/  LDC.64 R8, c[0x0][0x380] ;  /* 0x0000e000ff087b82 */ /* 0x000ee20000000a00 */
[----:B-1----:R-:W-:-:S04]  /*3860*/  FADD R61, R50, -R61 ;  /* 0x8000003d323d7221 */ /* 0x002fc80000000000 */
[----:B------:R-:W1:Y:S01]  /*3870*/  F2F.F64.F32 R44, R52 ;  /* 0x00000034002c7310 */ /* 0x000e620000201800 */
[----:B0-----:R-:W-:Y:S01]  /*3880*/  FMUL R65, R65, R52 ;  /* 0x0000003441417220 */ /* 0x001fe20000400000 */
[----:B------:R-:W-:Y:S01]  /*3890*/  FSEL R10, R61, RZ, P6 ;  /* 0x000000ff3d0a7208 */ /* 0x000fe20003000000 */
[----:B--2---:R-:W-:-:S05]  /*38a0*/  DADD R54, -R58, 1 ;  /* 0x3ff000003a367429 */ /* 0x004fca0000000100 */
[----:B------:R-:W0:Y:S01]  /*38b0*/  F2I.FLOOR.NTZ R50, R50 ;  /* 0x0000003200327305 */ /* 0x000e220000207100 */
[----:B------:R-:W-:Y:S01]  /*38c0*/  FSEL R10, R10, 1, !P3 ;  /* 0x3f8000000a0a7808 */ /* 0x000fe20005800000 */
[----:B-1----:R-:W-:-:S06]  /*38d0*/  DADD R60, -R44, 1 ;  /* 0x3ff000002c3c7429 */ /* 0x002fcc0000000100 */
[----:B------:R-:W1:Y:S01]  /*38e0*/  F2I.FLOOR.NTZ R57, R57 ;  /* 0x0000003900397305 */ /* 0x000e620000207100 */
[----:B------:R-:W-:Y:S01]  /*38f0*/  DMUL R44, R54, R44 ;  /* 0x0000002c362c7228 */ /* 0x000fe20000000000 */
[----:B0-----:R-:W-:-:S06]  /*3900*/  SEL R67, R50, RZ, P6 ;  /* 0x000000ff32437207 */ /* 0x001fcc0003000000 */
[----:B------:R-:W0:Y:S01]  /*3910*/  F2F.F64.F32 R62, R10 ;  /* 0x0000000a003e7310 */ /* 0x000e220000201800 */
[-C--:B------:R-:W-:Y:S02]  /*3920*/  DMUL R46, R54, R60.reuse ;  /* 0x0000003c362e7228 */ /* 0x080fe40000000000 */
[----:B------:R-:W-:Y:S01]  /*3930*/  DMUL R58, R58, R60 ;  /* 0x0000003c3a3a7228 */ /* 0x000fe20000000000 */
[----:B------:R-:W-:Y:S02]  /*3940*/  SEL R67, R20, R67, P3 ;  /* 0x0000004314437207 */ /* 0x000fe40001800000 */
[----:B-1----:R-:W-:-:S03]  /*3950*/  SEL R6, R57, RZ, P4 ;  /* 0x000000ff39067207 */ /* 0x002fc60002000000 */
[----:B------:R-:W-:Y:S01]  /*3960*/  IMAD R52, R67, UR40, R56 ;  /* 0x0000002843347c24 */ /* 0x000fe2000f8e0238 */
[----:B------:R-:W-:Y:S01]  /*3970*/  SEL R67, R3, R6, P1 ;  /* 0x0000000603437207 */ /* 0x000fe20000800000 */
[----:B0-----:R-:W-:-:S04]  /*3980*/  DMUL R54, R46, R62 ;  /* 0x0000003e2e367228 */ /* 0x001fc80000000000 */
[----:B------:R-:W-:Y:S01]  /*3990*/  IMAD R67, R24, R52, R67 ;  /* 0x0000003418437224 */ /* 0x000fe200078e0243 */
[C---:B------:R-:W-:Y:S02]  /*39a0*/  DMUL R60, R62.reuse, R44 ;  /* 0x0000002c3e3c7228 */ /* 0x040fe40000000000 */
[C---:B------:R-:W-:Y:S01]  /*39b0*/  DADD R56, -R62.reuse, 1 ;  /* 0x3ff000003e387429 */ /* 0x040fe20000000100 */
[----:B---3--:R-:W-:Y:S01]  /*39c0*/  IMAD.WIDE R8, R67, 0x4, R8 ;  /* 0x0000000443087825 */ /* 0x008fe200078e0208 */
[----:B------:R-:W-:Y:S01]  /*39d0*/  DMUL R62, R62, R58 ;  /* 0x0000003a3e3e7228 */ /* 0x000fe20000000000 */
[----:B------:R-:W-:Y:S03]  /*39e0*/  F2F.F32.F64 R12, R54 ;  /* 0x00000036000c7310 */ /* 0x000fe60000301000 */
[----:B------:R-:W2:Y:S02]  /*39f0*/  LDG.E R71, desc[UR36][R8.64] ;  /* 0x0000002408477981 */ /* 0x000ea4000c1e1900 */
[----:B------:R-:W-:-:S02]  /*3a00*/  DMUL R44, R56, R44 ;  /* 0x0000002c382c7228 */ /* 0x000fc40000000000 */
[----:B------:R-:W-:Y:S01]  /*3a10*/  DMUL R46, R46, R56 ;  /* 0x000000382e2e7228 */ /* 0x000fe20000000000 */
[----:B------:R0:W-:Y:S01]  /*3a20*/  F2F.F32.F64 R6, R62 ;  /* 0x0000003e00067310 */ /* 0x0001e20000301000 */
[C---:B------:R-:W-:Y:S01]  /*3a30*/  DMUL R58, R56.reuse, R58 ;  /* 0x0000003a383a7228 */ /* 0x040fe20000000000 */
[----:B------:R-:W3:Y:S06]  /*3a40*/  LDG.E R77, desc[UR36][R8.64+0x4] ;  /* 0x00000424084d7981 */ /* 0x000eec000c1e1900 */
[----:B------:R-:W1:Y:S01]  /*3a50*/  F2F.F64.F32 R54, R65 ;  /* 0x0000004100367310 */ /* 0x000e620000201800 */
[----:B0-----:R-:W0:Y:S07]  /*3a60*/  LDC.64 R62, c[0x0][0x388] ;  /* 0x0000e200ff3e7b82 */ /* 0x001e2e0000000a00 */
[----:B------:R4:W-:Y:S01]  /*3a70*/  F2F.F32.F64 R50, R60 ;  /* 0x0000003c00327310 */ /* 0x0009e20000301000 */
[----:B-1----:R-:W-:-:S07]  /*3a80*/  DMUL R54, R56, R54 ;  /* 0x0000003638367228 */ /* 0x002fce0000000000 */
[----:B------:R1:W-:Y:S01]  /*3a90*/  F2F.F32.F64 R64, R44 ;  /* 0x0000002c00407310 */ /* 0x0003e20000301000 */
[----:B----4-:R-:W-:-:S07]  /*3aa0*/  IMAD.WIDE R60, R69, 0x4, R8 ;  /* 0x00000004453c7825 */ /* 0x010fce00078e0208 */
[----:B------:R-:W2:Y:S01]  /*3ab0*/  F2F.F32.F64 R52, R46 ;  /* 0x0000002e00347310 */ /* 0x000ea20000301000 */
[----:B------:R-:W4:Y:S01]  /*3ac0*/  LDG.E R68, desc[UR36][R60.64] ;  /* 0x000000243c447981 */ /* 0x000f22000c1e1900 */
[----:B0-----:R-:W-:-:S03]  /*3ad0*/  IMAD.WIDE R62, R67, 0x4, R62 ;  /* 0x00000004433e7825 */ /* 0x001fc600078e023e */
[----:B------:R-:W5:Y:S03]  /*3ae0*/  LDG.E R73, desc[UR36][R60.64+0x4] ;  /* 0x000004243c497981 */ /* 0x000f66000c1e1900 */
[----:B------:R0:W-:Y:S01]  /*3af0*/  F2F.F32.F64 R66, R54 ;  /* 0x0000003600427310 */ /* 0x0001e20000301000 */
[----:B-1----:R-:W-:-:S04]  /*3b00*/  IMAD.WIDE R44, R69, 0x4, R62 ;  /* 0x00000004452c7825 */ /* 0x002fc800078e023e */
[----:B------:R-:W-:Y:S02]  /*3b10*/  IMAD.WIDE R56, R24, 0x4, R8 ;  /* 0x0000000418387825 */ /* 0x000fe400078e0208 */
[----:B------:R-:W3:Y:S04]  /*3b20*/  LDG.E R9, desc[UR36][R44.64] ;  /* 0x000000242c097981 */ /* 0x000ee8000c1e1900 */
[----:B0-----:R-:W5:Y:S01]  /*3b30*/  LDG.E R55, desc[UR36][R62.64] ;  /* 0x000000243e377981 */ /* 0x001f62000c1e1900 */
[----:B------:R-:W-:-:S03]  /*3b40*/  IMAD.WIDE R46, R69, 0x4, R56 ;  /* 0x00000004452e7825 */ /* 0x000fc600078e0238 */
[----:B------:R-:W3:Y:S01]  /*3b50*/  LDG.E R75, desc[UR36][R56.64] ;  /* 0x00000024384b7981 */ /* 0x000ee2000c1e1900 */
[----:B------:R0:W1:Y:S03]  /*3b60*/  F2F.F32.F64 R58, R58 ;  /* 0x0000003a003a7310 */ /* 0x0000660000301000 */
[----:B------:R-:W3:Y:S04]  /*3b70*/  LDG.E R61, desc[UR36][R44.64+0x4] ;  /* 0x000004242c3d7981 */ /* 0x000ee8000c1e1900 */
[----:B0-----:R-:W3:Y:S01]  /*3b80*/  LDG.E R59, desc[UR36][R46.64+0x4] ;  /* 0x000004242e3b7981 */ /* 0x001ee2000c1e1900 */
[----:B--2---:R-:W-:-:S04]  /*3b90*/  FMUL R71, R52, R71 ;  /* 0x0000004734477220 */ /* 0x004fc80000400000 */
[----:B----4-:R-:W-:Y:S02]  /*3ba0*/  FFMA R70, R12, R68, R71 ;  /* 0x000000440c467223 */ /* 0x010fe40000000047 */
[----:B------:R3:W2:Y:S04]  /*3bb0*/  LDG.E R71, desc[UR36][R56.64+0x4] ;  /* 0x0000042438477981 */ /* 0x0006a8000c1e1900 */
[----:B------:R0:W4:Y:S01]  /*3bc0*/  LDG.E R68, desc[UR36][R46.64] ;  /* 0x000000242e447981 */ /* 0x000122000c1e1900 */
[----:B-----5:R-:W-:-:S04]  /*3bd0*/  FMUL R55, R52, R55 ;  /* 0x0000003734377220 */ /* 0x020fc80000400000 */
[----:B---3--:R-:W-:Y:S01]  /*3be0*/  FFMA R57, R12, R9, R55 ;  /* 0x000000090c397223 */ /* 0x008fe20000000037 */
[----:B------:R-:W-:-:S05]  /*3bf0*/  IMAD.WIDE R8, R24, 0x4, R62 ;  /* 0x0000000418087825 */ /* 0x000fca00078e023e */
[----:B------:R-:W3:Y:S01]  /*3c00*/  LDG.E R55, desc[UR36][R8.64] ;  /* 0x0000002408377981 */ /* 0x000ee2000c1e1900 */
[----:B0-----:R-:W-:-:S04]  /*3c10*/  IMAD.WIDE R46, R69, 0x4, R8 ;  /* 0x00000004452e7825 */ /* 0x001fc800078e0208 */
[C---:B------:R-:W-:Y:S01]  /*3c20*/  FFMA R75, R64.reuse, R75, R70 ;  /* 0x0000004b404b7223 */ /* 0x040fe20000000046 */
[----:B---3--:R-:W-:Y:S02]  /*3c30*/  FFMA R57, R64, R55, R57 ;  /* 0x0000003740397223 */ /* 0x008fe40000000039 */
[----:B------:R-:W3:Y:S01]  /*3c40*/  LDG.E R55, desc[UR36][R46.64] ;  /* 0x000000242e377981 */ /* 0x000ee2000c1e1900 */
[----:B----4-:R-:W-:-:S04]  /*3c50*/  FFMA R75, R50, R68, R75 ;  /* 0x00000044324b7223 */ /* 0x010fc8000000004b */
[----:B-1----:R-:W-:Y:S02]  /*3c60*/  FFMA R60, R58, R77, R75 ;  /* 0x0000004d3a3c7223 */ /* 0x002fe4000000004b */
[----:B------:R-:W4:Y:S04]  /*3c70*/  LDG.E R77, desc[UR36][R62.64+0x4] ;  /* 0x000004243e4d7981 */ /* 0x000f28000c1e1900 */
[----:B------:R0:W5:Y:S01]  /*3c80*/  LDG.E R75, desc[UR36][R8.64+0x4] ;  /* 0x00000424084b7981 */ /* 0x000162000c1e1900 */
[----:B---3--:R-:W-:Y:S02]  /*3c90*/  FFMA R57, R50, R55, R57 ;  /* 0x0000003732397223 */ /* 0x008fe40000000039 */
[----:B------:R-:W1:Y:S02]  /*3ca0*/  LDC.64 R54, c[0x0][0x390] ;  /* 0x0000e400ff367b82 */ /* 0x000e640000000a00 */
[----:B----4-:R-:W-:Y:S01]  /*3cb0*/  FFMA R77, R58, R77, R57 ;  /* 0x0000004d3a4d7223 */ /* 0x010fe20000000039 */
[----:B-1----:R-:W-:-:S02]  /*3cc0*/  IMAD.WIDE R54, R67, 0x4, R54 ;  /* 0x0000000443367825 */ /* 0x002fc400078e0236 */
[----:B------:R1:W3:Y:S02]  /*3cd0*/  LDG.E R67, desc[UR36][R46.64+0x4] ;  /* 0x000004242e437981 */ /* 0x0002e4000c1e1900 */
[----:B------:R-:W-:-:S05]  /*3ce0*/  IMAD.WIDE R56, R69, 0x4, R54 ;  /* 0x0000000445387825 */ /* 0x000fca00078e0236 */
[----:B------:R-:W4:Y:S01]  /*3cf0*/  LDG.E R45, desc[UR36][R56.64] ;  /* 0x00000024382d7981 */ /* 0x000f22000c1e1900 */
[----:B0-----:R-:W-:-:S05]  /*3d00*/  IMAD.WIDE R8, R24, 0x4, R54 ;  /* 0x0000000418087825 */ /* 0x001fca00078e0236 */
[----:B------:R-:W1:Y:S01]  /*3d10*/  LDG.E R47, desc[UR36][R8.64] ;  /* 0x00000024082f7981 */ /* 0x000e62000c1e1900 */
[----:B----4-:R-:W-:-:S03]  /*3d20*/  FMUL R63, R12, R45 ;  /* 0x0000002d0c3f7220 */ /* 0x010fc60000400000 */
[----:B------:R-:W4:Y:S04]  /*3d30*/  LDG.E R45, desc[UR36][R54.64] ;  /* 0x00000024362d7981 */ /* 0x000f28000c1e1900 */
[----:B------:R-:W3:Y:S01]  /*3d40*/  LDG.E R12, desc[UR36][R54.64+0x4] ;  /* 0x00000424360c7981 */ /* 0x000ee2000c1e1900 */
[----:B----4-:R-:W-:Y:S01]  /*3d50*/  FFMA R62, R52, R45, R63 ;  /* 0x0000002d343e7223 */ /* 0x010fe2000000003f */
[----:B------:R-:W-:Y:S02]  /*3d60*/  IMAD.WIDE R44, R69, 0x4, R8 ;  /* 0x00000004452c7825 */ /* 0x000fe400078e0208 */
[----:B------:R-:W4:Y:S04]  /*3d70*/  LDG.E R52, desc[UR36][R56.64+0x4] ;  /* 0x0000042438347981 */ /* 0x000f28000c1e1900 */
[----:B------:R-:W4:Y:S04]  /*3d80*/  LDG.E R63, desc[UR36][R44.64] ;  /* 0x000000242c3f7981 */ /* 0x000f28000c1e1900 */
[----:B------:R0:W4:Y:S04]  /*3d90*/  LDG.E R69, desc[UR36][R8.64+0x4] ;  /* 0x0000042408457981 */ /* 0x000128000c1e1900 */
[----:B------:R-:W4:Y:S01]  /*3da0*/  LDG.E R46, desc[UR36][R44.64+0x4] ;  /* 0x000004242c2e7981 */ /* 0x000f22000c1e1900 */
[----:B-1----:R-:W-:Y:S01]  /*3db0*/  FFMA R47, R64, R47, R62 ;  /* 0x0000002f402f7223 */ /* 0x002fe2000000003e */
[C---:B------:R-:W-:Y:S01]  /*3dc0*/  FFMA R61, R6.reuse, R61, R77 ;  /* 0x0000003d063d7223 */ /* 0x040fe2000000004d */
[----:B------:R-:W-:Y:S01]  /*3dd0*/  FFMA R60, R6, R73, R60 ;  /* 0x00000049063c7223 */ /* 0x000fe2000000003c */
[----:B------:R-:W-:-:S02]  /*3de0*/  FMUL R10, R10, R65 ;  /* 0x000000410a0a7220 */ /* 0x000fc40000400000 */
[C---:B-----5:R-:W-:Y:S01]  /*3df0*/  FFMA R61, R66.reuse, R75, R61 ;  /* 0x0000004b423d7223 */ /* 0x060fe2000000003d */
[----:B--2---:R-:W-:-:S03]  /*3e00*/  FFMA R62, R66, R71, R60 ;  /* 0x00000047423e7223 */ /* 0x004fc6000000003c */
[C---:B---3--:R-:W-:Y:S01]  /*3e10*/  FFMA R60, R10.reuse, R67, R61 ;  /* 0x000000430a3c7223 */ /* 0x048fe2000000003d */
[----:B------:R-:W-:-:S03]  /*3e20*/  FFMA R62, R10, R59, R62 ;  /* 0x0000003b0a3e7223 */ /* 0x000fc6000000003e */
[----:B0-----:R-:W-:-:S04]  /*3e30*/  FMUL R9, R60, R60 ;  /* 0x0000003c3c097220 */ /* 0x001fc80000400000 */
[----:B------:R-:W-:Y:S01]  /*3e40*/  FFMA R9, R62, R62, R9 ;  /* 0x0000003e3e097223 */ /* 0x000fe20000000009 */
[----:B------:R-:W-:Y:S01]  /*3e50*/  BSSY.RECONVERGENT B3, `(.L_x_29) ;  /* 0x0000013000037945 */ /* 0x000fe20003800200 */
[----:B----4-:R-:W-:-:S04]  /*3e60*/  FFMA R47, R50, R63, R47 ;  /* 0x0000003f322f7223 */ /* 0x010fc8000000002f */
[----:B------:R-:W-:-:S04]  /*3e70*/  FFMA R47, R58, R12, R47 ;  /* 0x0000000c3a2f7223 */ /* 0x000fc8000000002f */
[----:B------:R-:W-:-:S04]  /*3e80*/  FFMA R47, R6, R52, R47 ;  /* 0x00000034062f7223 */ /* 0x000fc8000000002f */
[----:B------:R-:W-:-:S04]  /*3e90*/  FFMA R47, R66, R69, R47 ;  /* 0x00000045422f7223 */ /* 0x000fc8000000002f */
[----:B------:R-:W-:-:S04]  /*3ea0*/  FFMA R58, R10, R46, R47 ;  /* 0x0000002e0a3a7223 */ /* 0x000fc8000000002f */
[----:B------:R-:W-:-:S05]  /*3eb0*/  FFMA R9, R58, R58, R9 ;  /* 0x0000003a3a097223 */ /* 0x000fca0000000009 */
[----:B------:R-:W-:Y:S01]  /*3ec0*/  IADD3 R8, PT, PT, R9, -0xd000000, RZ ;  /* 0xf300000009087810 */ /* 0x000fe20007ffe0ff */
[----:B------:R0:W1:Y:S03]  /*3ed0*/  MUFU.RSQ R6, R9 ;  /* 0x0000000900067308 */ /* 0x0000660000001400 */
[----:B------:R-:W-:-:S13]  /*3ee0*/  ISETP.GT.U32.AND P1, PT, R8, 0x727fffff, PT ;  /* 0x727fffff0800780c */ /* 0x000fda0003f24070 */
[----:B0-----:R-:W-:Y:S05]  /*3ef0*/  @!P1 BRA `(.L_x_30) ;  /* 0x0000000000109947 */ /* 0x001fea0003800000 */
[----:B------:R-:W-:-:S07]  /*3f00*/  MOV R54, 0x3f20 ;  /* 0x00003f2000367802 */ /* 0x000fce0000000f00 */
[----:B-1----:R-:W-:Y:S05]  /*3f10*/  CALL.REL.NOINC `($__internal_2_$__cuda_sm20_sqrt_rn_f32_slowpath) ;  /* 0x0000004000247944 */ /* 0x002fea0003c00000 */
[----:B------:R-:W-:Y:S01]  /*3f20*/  MOV R46, R10 ;  /* 0x0000000a002e7202 */ /* 0x000fe20000000f00 */
[----:B------:R-:W-:Y:S06]  /*3f30*/  BRA `(.L_x_31) ;  /* 0x0000000000107947 */ /* 0x000fec0003800000 */
.L_x_30:
[----:B-1----:R-:W-:Y:S01]  /*3f40*/  FMUL.FTZ R46, R9, R6 ;  /* 0x00000006092e7220 */ /* 0x002fe20000410000 */
[----:B------:R-:W-:-:S03]  /*3f50*/  FMUL.FTZ R6, R6, 0.5 ;  /* 0x3f00000006067820 */ /* 0x000fc60000410000 */
[----:B------:R-:W-:-:S04]  /*3f60*/  FFMA R9, -R46, R46, R9 ;  /* 0x0000002e2e097223 */ /* 0x000fc80000000109 */
[----:B------:R-:W-:-:S07]  /*3f70*/  FFMA R46, R9, R6, R46 ;  /* 0x00000006092e7223 */ /* 0x000fce000000002e */
.L_x_31:
[----:B------:R-:W-:Y:S05]  /*3f80*/  BSYNC.RECONVERGENT B3 ;  /* 0x0000000000037941 */ /* 0x000fea0003800200 */
.L_x_29:
        /* <DEDUP_REMOVED lines=13> */
.L_x_33:
[----:B------:R-:W-:Y:S05]  /*4060*/  BSYNC.RECONVERGENT B5 ;  /* 0x0000000000057941 */ /* 0x000fea0003800200 */
.L_x_32:
[----:B------:R-:W0:Y:S01]  /*4070*/  MUFU.RCP R45, R46 ;  /* 0x0000002e002d7308 */ /* 0x000e220000001000 */
[----:B------:R-:W-:Y:S01]  /*4080*/  FMUL R10, R37, R60 ;  /* 0x0000003c250a7220 */ /* 0x000fe20000400000 */
[----:B------:R-:W-:Y:S06]  /*4090*/  BSSY.RECONVERGENT B5, `(.L_x_34) ;  /* 0x000000c000057945 */ /* 0x000fec0003800200 */
[----:B------:R-:W1:Y:S01]  /*40a0*/  FCHK P1, R10, R46 ;  /* 0x0000002e0a007302 */ /* 0x000e620000020000 */
[----:B0-----:R-:W-:-:S04]  /*40b0*/  FFMA R6, R45, -R46, 1 ;  /* 0x3f8000002d067423 */ /* 0x001fc8000000082e */
[----:B------:R-:W-:Y:S01]  /*40c0*/  FFMA R6, R45, R6, R45 ;  /* 0x000000062d067223 */ /* 0x000fe2000000002d */
[----:B------:R-:W-:-:S03]  /*40d0*/  FADD R45, R9, R35 ;  /* 0x00000023092d7221 */ /* 0x000fc60000000000 */
[----:B------:R-:W-:-:S04]  /*40e0*/  FFMA R47, R6, R10, RZ ;  /* 0x0000000a062f7223 */ /* 0x000fc800000000ff */
[----:B------:R-:W-:-:S04]  /*40f0*/  FFMA R8, R47, -R46, R10 ;  /* 0x8000002e2f087223 */ /* 0x000fc8000000000a */
[----:B------:R-:W-:Y:S01]  /*4100*/  FFMA R9, R6, R8, R47 ;  /* 0x0000000806097223 */ /* 0x000fe2000000002f */
[----:B-1----:R-:W-:Y:S06]  /*4110*/  @!P1 BRA `(.L_x_35) ;  /* 0x00000000000c9947 */ /* 0x002fec0003800000 */
[----:B------:R-:W-:Y:S02]  /*4120*/  MOV R9, R46 ;  /* 0x0000002e00097202 */ /* 0x000fe40000000f00 */
[----:B------:R-:W-:-:S07]  /*4130*/  MOV R12, 0x4150 ;  /* 0x00004150000c7802 */ /* 0x000fce0000000f00 */
[----:B------:R-:W-:Y:S05]  /*4140*/  CALL.REL.NOINC `($__internal_3_$__cuda_sm3x_div_rn_noftz_f32_slowpath) ;  /* 0x0000003c00ec7944 */ /* 0x000fea0003c00000 */
.L_x_35:
[----:B------:R-:W-:Y:S05]  /*4150*/  BSYNC.RECONVERGENT B5 ;  /* 0x0000000000057941 */ /* 0x000fea0003800200 */
.L_x_34:
[----:B------:R-:W0:Y:S01]  /*4160*/  MUFU.RCP R47, R46 ;  /* 0x0000002e002f7308 */ /* 0x000e220000001000 */
[----:B------:R-:W-:Y:S01]  /*4170*/  FMUL R12, R37, R58 ;  /* 0x0000003a250c7220 */ /* 0x000fe20000400000 */
[----:B------:R-:W-:Y:S01]  /*4180*/  BSSY.RECONVERGENT B5, `(.L_x_36) ;  /* 0x000000d000057945 */ /* 0x000fe20003800200 */
[----:B------:R-:W-:-:S05]  /*4190*/  FADD R6, R9, R34 ;  /* 0x0000002209067221 */ /* 0x000fca0000000000 */
[----:B------:R-:W1:Y:S01]  /*41a0*/  FCHK P1, R12, R46 ;  /* 0x0000002e0c007302 */ /* 0x000e620000020000 */
[----:B0-----:R-:W-:-:S04]  /*41b0*/  FFMA R8, R47, -R46, 1 ;  /* 0x3f8000002f087423 */ /* 0x001fc8000000082e */
[----:B------:R-:W-:-:S04]  /*41c0*/  FFMA R8, R47, R8, R47 ;  /* 0x000000082f087223 */ /* 0x000fc8000000002f */
[----:B------:R-:W-:-:S04]  /*41d0*/  FFMA R47, R8, R12, RZ ;  /* 0x0000000c082f7223 */ /* 0x000fc800000000ff */
[----:B------:R-:W-:-:S04]  /*41e0*/  FFMA R10, R47, -R46, R12 ;  /* 0x8000002e2f0a7223 */ /* 0x000fc8000000000c */
[----:B------:R-:W-:Y:S01]  /*41f0*/  FFMA R9, R8, R10, R47 ;  /* 0x0000000a08097223 */ /* 0x000fe2000000002f */
[----:B-1----:R-:W-:Y:S06]  /*4200*/  @!P1 BRA `(.L_x_37) ;  /* 0x0000000000109947 */ /* 0x002fec0003800000 */
[----:B------:R-:W-:Y:S01]  /*4210*/  MOV R10, R12 ;  /* 0x0000000c000a7202 */ /* 0x000fe20000000f00 */
[----:B------:R-:W-:Y:S01]  /*4220*/  IMAD.MOV.U32 R9, RZ, RZ, R46 ;  /* 0x000000ffff097224 */ /* 0x000fe200078e002e */
[----:B------:R-:W-:-:S07]  /*4230*/  MOV R12, 0x4250 ;  /* 0x00004250000c7802 */ /* 0x000fce0000000f00 */
[----:B------:R-:W-:Y:S05]  /*4240*/  CALL.REL.NOINC `($__internal_3_$__cuda_sm3x_div_rn_noftz_f32_slowpath) ;  /* 0x0000003c00ac7944 */ /* 0x000fea0003c00000 */
.L_x_37:
[----:B------:R-:W-:Y:S05]  /*4250*/  BSYNC.RECONVERGENT B5 ;  /* 0x0000000000057941 */ /* 0x000fea0003800200 */
.L_x_36:
[----:B------:R-:W0:Y:S01]  /*4260*/  FRND.FLOOR R8, R45 ;  /* 0x0000002d00087307 */ /* 0x000e220000205000 */
[----:B------:R-:W-:Y:S01]  /*4270*/  FADD R44, R9, R36 ;  /* 0x00000024092c7221 */ /* 0x000fe20000000000 */
[C---:B------:R-:W-:Y:S01]  /*4280*/  FSETP.GTU.AND P4, PT, R45.reuse, RZ, PT ;  /* 0x000000ff2d00720b */ /* 0x040fe20003f8c000 */
[----:B------:R-:W-:Y:S01]  /*4290*/  UIADD3 UR4, UPT, UPT, UR40, -0x2, URZ ;  /* 0xfffffffe28047890 */ /* 0x000fe2000fffe0ff */
[----:B------:R-:W-:Y:S01]  /*42a0*/  I2FP.F32.S32 R55, R28 ;  /* 0x0000001c00377245 */ /* 0x000fe20000201400 */
[----:B------:R-:W-:Y:S01]  /*42b0*/  IMAD R59, R24, UR40, RZ ;  /* 0x00000028183b7c24 */ /* 0x000fe2000f8e02ff */
[C---:B------:R-:W-:Y:S02]  /*42c0*/  FSETP.GTU.AND P5, PT, R6.reuse, RZ, PT ;  /* 0x000000ff0600720b */ /* 0x040fe40003fac000 */
[----:B------:R-:W1:Y:S01]  /*42d0*/  FRND.FLOOR R47, R6 ;  /* 0x00000006002f7307 */ /* 0x000e620000205000 */
[----:B------:R-:W-:Y:S02]  /*42e0*/  FSETP.GE.AND P1, PT, R45, R30, PT ;  /* 0x0000001e2d00720b */ /* 0x000fe40003f26000 */
[----:B------:R-:W-:-:S02]  /*42f0*/  FSETP.GE.AND P2, PT, R6, R55, PT ;  /* 0x000000370600720b */ /* 0x000fc40003f46000 */
[C---:B------:R-:W-:Y:S01]  /*4300*/  FSETP.GTU.AND P6, PT, R44.reuse, RZ, PT ;  /* 0x000000ff2c00720b */ /* 0x040fe20003fcc000 */
[----:B0-----:R-:W-:Y:S02]  /*4310*/  FADD R8, R45, -R8 ;  /* 0x800000082d087221 */ /* 0x001fe40000000000 */
[----:B------:R-:W0:Y:S01]  /*4320*/  FRND.FLOOR R9, R44 ;  /* 0x0000002c00097307 */ /* 0x000e220000205000 */
[----:B------:R-:W-:Y:S02]  /*4330*/  FSETP.GE.AND P3, PT, R44, R21, PT ;  /* 0x000000152c00720b */ /* 0x000fe40003f66000 */
[----:B------:R-:W-:Y:S01]  /*4340*/  FSEL R8, R8, RZ, P4 ;  /* 0x000000ff08087208 */ /* 0x000fe20002000000 */
[----:B-1----:R-:W-:-:S03]  /*4350*/  FADD R47, R6, -R47 ;  /* 0x8000002f062f7221 */ /* 0x002fc60000000000 */
[----:B------:R-:W-:Y:S01]  /*4360*/  FSEL R50, R8, 1, !P1 ;  /* 0x3f80000008327808 */ /* 0x000fe20004800000 */
[----:B------:R-:W1:Y:S01]  /*4370*/  F2I.FLOOR.NTZ R6, R6 ;  /* 0x0000000600067305 */ /* 0x000e620000207100 */
[----:B------:R-:W-:Y:S01]  /*4380*/  FSEL R47, R47, RZ, P5 ;  /* 0x000000ff2f2f7208 */ /* 0x000fe20002800000 */
[----:B0-----:R-:W-:-:S03]  /*4390*/  FADD R9, R44, -R9 ;  /* 0x800000092c097221 */ /* 0x001fc60000000000 */
[----:B------:R-:W-:-:S03]  /*43a0*/  FSEL R47, R47, 1, !P2 ;  /* 0x3f8000002f2f7808 */ /* 0x000fc60005000000 */
[----:B------:R1:W0:Y:S01]  /*43b0*/  F2F.F64.F32 R56, R50 ;  /* 0x0000003200387310 */ /* 0x0002220000201800 */
[----:B------:R-:W-:Y:S01]  /*43c0*/  FSEL R9, R9, RZ, P6 ;  /* 0x000000ff09097208 */ /* 0x000fe20003000000 */
[----:B------:R-:W-:-:S03]  /*43d0*/  FMUL R61, R50, R47 ;  /* 0x0000002f323d7220 */ /* 0x000fc60000400000 */
[----:B------:R-:W-:-:S03]  /*43e0*/  FSEL R10, R9, 1, !P3 ;  /* 0x3f800000090a7808 */ /* 0x000fc60005800000 */
[----:B------:R-:W2:Y:S01]  /*43f0*/  F2F.F64.F32 R54, R47 ;  /* 0x0000002f00367310 */ /* 0x000ea20000201800 */
[----:B-1----:R-:W-:-:S04]  /*4400*/  SEL R50, R6, RZ, P5 ;  /* 0x000000ff06327207 */ /* 0x002fc80002800000 */
[----:B------:R-:W-:Y:S01]  /*4410*/  SEL R50, R50, UR4, !P2 ;  /* 0x0000000432327c07 */ /* 0x000fe2000d000000 */
[----:B0-----:R-:W-:Y:S02]  /*4420*/  DADD R68, -R56, 1 ;  /* 0x3ff0000038447429 */ /* 0x001fe40000000100 */
[----:B------:R0:W1:Y:S01]  /*4430*/  F2F.F64.F32 R66, R10 ;  /* 0x0000000a00427310 */ /* 0x0000620000201800 */
[----:B--2---:R-:W-:-:S07]  /*4440*/  DADD R8, -R54, 1 ;  /* 0x3ff0000036087429 */ /* 0x004fce0000000100 */
[----:B------:R-:W-:Y:S01]  /*4450*/  F2I.FLOOR.NTZ R44, R44 ;  /* 0x0000002c002c7305 */ /* 0x000fe20000207100 */
[C---:B------:R-:W-:Y:S01]  /*4460*/  DMUL R54, R68.reuse, R54 ;  /* 0x0000003644367228 */ /* 0x040fe20000000000 */
[----:B0-----:R-:W-:Y:S01]  /*4470*/  FMUL R10, R10, R61 ;  /* 0x0000003d0a0a7220 */ /* 0x001fe20000400000 */
[----:B------:R-:W-:-:S05]  /*4480*/  DMUL R68, R68, R8 ;  /* 0x0000000844447228 */ /* 0x000fca0000000000 */
[----:B------:R-:W0:Y:S01]  /*4490*/  F2I.FLOOR.NTZ R45, R45 ;  /* 0x0000002d002d7305 */ /* 0x000e220000207100 */
[----:B-1----:R-:W-:Y:S02]  /*44a0*/  DADD R64, -R66, 1 ;  /* 0x3ff0000042407429 */ /* 0x002fe40000000100 */
[----:B------:R-:W-:Y:S02]  /*44b0*/  DMUL R8, R56, R8 ;  /* 0x0000000838087228 */ /* 0x000fe40000000000 */
[----:B------:R-:W-:Y:S02]  /*44c0*/  DMUL R72, R66, R54 ;  /* 0x0000003642487228 */ /* 0x000fe40000000000 */
[C---:B------:R-:W-:Y:S02]  /*44d0*/  DMUL R70, R68.reuse, R66 ;  /* 0x0000004244467228 */ /* 0x040fe40000000000 */
[----:B------:R-:W-:Y:S02]  /*44e0*/  DMUL R56, R68, R64 ;  /* 0x0000004044387228 */ /* 0x000fe40000000000 */
[----:B------:R-:W-:Y:S01]  /*44f0*/  DMUL R68, R64, R54 ;  /* 0x0000003640447228 */ /* 0x000fe20000000000 */
[----:B------:R-:W-:Y:S01]  /*4500*/  F2F.F32.F64 R47, R72 ;  /* 0x00000048002f7310 */ /* 0x000fe20000301000 */
[----:B------:R-:W1:Y:S01]  /*4510*/  LDC.64 R54, c[0x0][0x380] ;  /* 0x0000e000ff367b82 */ /* 0x000e620000000a00 */
[----:B0-----:R-:W-:-:S06]  /*4520*/  @!P1 SEL R3, R45, RZ, P4 ;  /* 0x000000ff2d039207 */ /* 0x001fcc0002000000 */
[----:B------:R0:W-:Y:S08]  /*4530*/  F2F.F32.F64 R12, R56 ;  /* 0x00000038000c7310 */ /* 0x0001f00000301000 */
[----:B------:R-:W-:Y:S01]  /*4540*/  F2F.F32.F64 R70, R70 ;  /* 0x0000004600467310 */ /* 0x000fe20000301000 */
[----:B0-----:R-:W-:-:S04]  /*4550*/  SEL R57, R44, RZ, P6 ;  /* 0x000000ff2c397207 */ /* 0x001fc80003000000 */
[----:B------:R-:W-:-:S03]  /*4560*/  SEL R57, R20, R57, P3 ;  /* 0x0000003914397207 */ /* 0x000fc60001800000 */
[----:B------:R-:W0:Y:S02]  /*4570*/  F2F.F64.F32 R44, R61 ;  /* 0x0000003d002c7310 */ /* 0x000e240000201800 */
[----:B------:R-:W-:Y:S01]  /*4580*/  IMAD R50, R57, UR40, R50 ;  /* 0x0000002839327c24 */ /* 0x000fe2000f8e0232 */
[-C--:B------:R-:W-:Y:S02]  /*4590*/  DMUL R56, R64, R8.reuse ;  /* 0x0000000840387228 */ /* 0x080fe40000000000 */
[----:B------:R-:W-:Y:S01]  /*45a0*/  DMUL R8, R66, R8 ;  /* 0x0000000842087228 */ /* 0x000fe20000000000 */
[----:B------:R-:W-:Y:S02]  /*45b0*/  IMAD R3, R24, R50, R3 ;  /* 0x0000003218037224 */ /* 0x000fe400078e0203 */
[----:B------:R-:W2:Y:S02]  /*45c0*/  F2F.F32.F64 R68, R68 ;  /* 0x0000004400447310 */ /* 0x000ea40000301000 */
[----:B-1----:R-:W-:Y:S01]  /*45d0*/  IMAD.WIDE R54, R3, 0x4, R54 ;  /* 0x0000000403367825 */ /* 0x002fe200078e0236 */
[----:B0-----:R-:W-:-:S04]  /*45e0*/  DMUL R44, R64, R44 ;  /* 0x0000002c402c7228 */ /* 0x001fc80000000000 */
[----:B------:R-:W3:Y:S01]  /*45f0*/  LDG.E R61, desc[UR36][R54.64] ;  /* 0x00000024363d7981 */ /* 0x000ee2000c1e1900 */
[--C-:B------:R-:W-:Y:S01]  /*4600*/  IMAD.WIDE R64, R59, 0x4, R54.reuse ;  /* 0x000000043b407825 */ /* 0x100fe200078e0236 */
[----:B------:R0:W1:Y:S02]  /*4610*/  F2F.F32.F64 R6, R56 ;  /* 0x0000003800067310 */ /* 0x0000640000301000 */
[----:B------:R4:W1:Y:S01]  /*4620*/  LDG.E R73, desc[UR36][R54.64+0x4] ;  /* 0x0000042436497981 */ /* 0x000862000c1e1900 */
[----:B------:R-:W-:-:S03]  /*4630*/  IMAD.WIDE R66, R24, 0x4, R54 ;  /* 0x0000000418427825 */ /* 0x000fc600078e0236 */
[----:B------:R-:W5:Y:S02]  /*4640*/  LDG.E R63, desc[UR36][R64.64] ;  /* 0x00000024403f7981 */ /* 0x000f64000c1e1900 */
[----:B------:R2:W1:Y:S01]  /*4650*/  F2F.F32.F64 R52, R8 ;  /* 0x0000000800347310 */ /* 0x0004620000301000 */
[----:B0-----:R-:W-:Y:S01]  /*4660*/  IMAD.WIDE R56, R59, 0x4, R66 ;  /* 0x000000043b387825 */ /* 0x001fe200078e0242 */
[----:B------:R-:W5:Y:S04]  /*4670*/  LDG.E R71, desc[UR36][R66.64] ;  /* 0x0000002442477981 */ /* 0x000f68000c1e1900 */
[----:B------:R-:W5:Y:S01]  /*4680*/  LDG.E R72, desc[UR36][R56.64] ;  /* 0x0000002438487981 */ /* 0x000f62000c1e1900 */
[----:B--2---:R-:W0:Y:S01]  /*4690*/  LDC.64 R8, c[0x0][0x388] ;  /* 0x0000e200ff087b82 */ /* 0x004e220000000a00 */
[----:B------:R2:W1:Y:S02]  /*46a0*/  F2F.F32.F64 R50, R44 ;  /* 0x0000002c00327310 */ /* 0x0004640000301000 */
[----:B------:R-:W5:Y:S01]  /*46b0*/  LDG.E R69, desc[UR36][R64.64+0x4] ;  /* 0x0000042440457981 */ /* 0x000f62000c1e1900 */
[----:B0-----:R-:W-:-:S05]  /*46c0*/  IMAD.WIDE R8, R3, 0x4, R8 ;  /* 0x0000000403087825 */ /* 0x001fca00078e0208 */
[----:B--2---:R-:W2:Y:S01]  /*46d0*/  LDG.E R45, desc[UR36][R8.64] ;  /* 0x00000024082d7981 */ /* 0x004ea2000c1e1900 */
[----:B----4-:R-:W-:-:S04]  /*46e0*/  IMAD.WIDE R54, R59, 0x4, R8 ;  /* 0x000000043b367825 */ /* 0x010fc800078e0208 */
[----:B---3--:R-:W-:-:S04]  /*46f0*/  FMUL R61, R12, R61 ;  /* 0x0000003d0c3d7220 */ /* 0x008fc80000400000 */
[----:B-----5:R-:W-:Y:S02]  /*4700*/  FFMA R61, R70, R63, R61 ;  /* 0x0000003f463d7223 */ /* 0x020fe4000000003d */
[----:B------:R0:W3:Y:S02]  /*4710*/  LDG.E R63, desc[UR36][R56.64+0x4] ;  /* 0x00000424383f7981 */ /* 0x0000e4000c1e1900 */
[----:B------:R-:W-:Y:S02]  /*4720*/  FFMA R74, R68, R71, R61 ;  /* 0x00000047444a7223 */ /* 0x000fe4000000003d */
[----:B------:R4:W5:Y:S02]  /*4730*/  LDG.E R61, desc[UR36][R66.64+0x4] ;  /* 0x00000424423d7981 */ /* 0x000964000c1e1900 */
[----:B------:R-:W-:-:S04]  /*4740*/  FFMA R71, R47, R72, R74 ;  /* 0x000000482f477223 */ /* 0x000fc8000000004a */
[----:B-1----:R-:W-:Y:S02]  /*4750*/  FFMA R73, R6, R73, R71 ;  /* 0x0000004906497223 */ /* 0x002fe40000000047 */
[----:B------:R-:W4:Y:S02]  /*4760*/  LDG.E R71, desc[UR36][R54.64] ;  /* 0x0000002436477981 */ /* 0x000f24000c1e1900 */
[----:B------:R-:W-:Y:S02]  /*4770*/  FFMA R72, R52, R69, R73 ;  /* 0x0000004534487223 */ /* 0x000fe40000000049 */
[----:B------:R-:W3:Y:S01]  /*4780*/  LDG.E R69, desc[UR36][R8.64+0x4] ;  /* 0x0000042408457981 */ /* 0x000ee2000c1e1900 */
[----:B--2---:R-:W-:-:S04]  /*4790*/  FMUL R45, R12, R45 ;  /* 0x0000002d0c2d7220 */ /* 0x004fc80000400000 */
[----:B----4-:R-:W-:Y:S01]  /*47a0*/  FFMA R73, R70, R71, R45 ;  /* 0x0000004746497223 */ /* 0x010fe2000000002d */
[----:B------:R-:W-:Y:S01]  /*47b0*/  IMAD.WIDE R44, R24, 0x4, R8 ;  /* 0x00000004182c7825 */ /* 0x000fe200078e0208 */
[----:B------:R-:W2:Y:S04]  /*47c0*/  LDG.E R71, desc[UR36][R54.64+0x4] ;  /* 0x0000042436477981 */ /* 0x000ea8000c1e1900 */
[----:B------:R-:W4:Y:S01]  /*47d0*/  LDG.E R65, desc[UR36][R44.64] ;  /* 0x000000242c417981 */ /* 0x000f22000c1e1900 */
[----:B0-----:R-:W-:-:S03]  /*47e0*/  IMAD.WIDE R56, R59, 0x4, R44 ;  /* 0x000000043b387825 */ /* 0x001fc600078e022c */
[----:B------:R0:W5:Y:S04]  /*47f0*/  LDG.E R67, desc[UR36][R44.64+0x4] ;  /* 0x000004242c437981 */ /* 0x000168000c1e1900 */
[----:B------:R-:W3:Y:S01]  /*4800*/  LDG.E R64, desc[UR36][R56.64] ;  /* 0x0000002438407981 */ /* 0x000ee2000c1e1900 */
[----:B----4-:R-:W-:-:S04]  /*4810*/  FFMA R66, R68, R65, R73 ;  /* 0x0000004144427223 */ /* 0x010fc80000000049 */
[----:B---3--:R-:W-:-:S04]  /*4820*/  FFMA R65, R47, R64, R66 ;  /* 0x000000402f417223 */ /* 0x008fc80000000042 */
[----:B------:R-:W-:Y:S02]  /*4830*/  FFMA R69, R6, R69, R65 ;  /* 0x0000004506457223 */ /* 0x000fe40000000041 */
[----:B------:R-:W1:Y:S02]  /*4840*/  LDC.64 R64, c[0x0][0x390] ;  /* 0x0000e400ff407b82 */ /* 0x000e640000000a00 */
[----:B-1----:R-:W-:Y:S02]  /*4850*/  IMAD.WIDE R64, R3, 0x4, R64 ;  /* 0x0000000403407825 */ /* 0x002fe400078e0240 */
[----:B------:R-:W3:Y:S02]  /*4860*/  LDG.E R3, desc[UR36][R56.64+0x4] ;  /* 0x0000042438037981 */ /* 0x000ee4000c1e1900 */
[----:B------:R-:W-:Y:S02]  /*4870*/  IMAD.WIDE R8, R59, 0x4, R64 ;  /* 0x000000043b087825 */ /* 0x000fe400078e0240 */
[----:B------:R-:W4:Y:S04]  /*4880*/  LDG.E R45, desc[UR36][R64.64] ;  /* 0x00000024402d7981 */ /* 0x000f28000c1e1900 */
[----:B------:R-:W5:Y:S01]  /*4890*/  LDG.E R55, desc[UR36][R8.64] ;  /* 0x0000002408377981 */ /* 0x000f62000c1e1900 */
[----:B--2---:R-:W-:-:S03]  /*48a0*/  FFMA R69, R52, R71, R69 ;  /* 0x0000004734457223 */ /* 0x004fc60000000045 */
[----:B------:R-:W2:Y:S04]  /*48b0*/  LDG.E R71, desc[UR36][R64.64+0x4] ;  /* 0x0000042440477981 */ /* 0x000ea8000c1e1900 */
[----:B------:R1:W3:Y:S01]  /*48c0*/  LDG.E R73, desc[UR36][R8.64+0x4] ;  /* 0x0000042408497981 */ /* 0x0002e2000c1e1900 */
[----:B-----5:R-:W-:-:S04]  /*48d0*/  FMUL R55, R70, R55 ;  /* 0x0000003746377220 */ /* 0x020fc80000400000 */
[----:B----4-:R-:W-:Y:S01]  /*48e0*/  FFMA R77, R12, R45, R55 ;  /* 0x0000002d0c4d7223 */ /* 0x010fe20000000037 */
[----:B0-----:R-:W-:-:S05]  /*48f0*/  IMAD.WIDE R44, R24, 0x4, R64 ;  /* 0x00000004182c7825 */ /* 0x001fca00078e0240 */
[----:B------:R-:W4:Y:S01]  /*4900*/  LDG.E R57, desc[UR36][R44.64] ;  /* 0x000000242c397981 */ /* 0x000f22000c1e1900 */
[----:B------:R-:W-:-:S03]  /*4910*/  IMAD.WIDE R54, R59, 0x4, R44 ;  /* 0x000000043b367825 */ /* 0x000fc600078e022c */
[----:B------:R-:W5:Y:S04]  /*4920*/  LDG.E R59, desc[UR36][R44.64+0x4] ;  /* 0x000004242c3b7981 */ /* 0x000f68000c1e1900 */
[----:B------:R-:W2:Y:S04]  /*4930*/  LDG.E R12, desc[UR36][R54.64] ;  /* 0x00000024360c7981 */ /* 0x000ea8000c1e1900 */
[----:B------:R-:W5:Y:S01]  /*4940*/  LDG.E R75, desc[UR36][R54.64+0x4] ;  /* 0x00000424364b7981 */ /* 0x000f62000c1e1900 */
[C---:B------:R-:W-:Y:S01]  /*4950*/  FFMA R67, R50.reuse, R67, R69 ;  /* 0x0000004332437223 */ /* 0x040fe20000000045 */
[----:B------:R-:W-:-:S04]  /*4960*/  FFMA R72, R50, R61, R72 ;  /* 0x0000003d32487223 */ /* 0x000fc80000000048 */
[----:B-1----:R-:W-:Y:S01]  /*4970*/  FFMA R8, R10, R63, R72 ;  /* 0x0000003f0a087223 */ /* 0x002fe20000000048 */
[----:B------:R-:W-:Y:S01]  /*4980*/  BSSY.RECONVERGENT B3, `(.L_x_38) ;  /* 0x0000018000037945 */ /* 0x000fe20003800200 */
[----:B----4-:R-:W-:-:S04]  /*4990*/  FFMA R68, R68, R57, R77 ;  /* 0x0000003944447223 */ /* 0x010fc8000000004d */
[----:B--2---:R-:W-:-:S04]  /*49a0*/  FFMA R47, R47, R12, R68 ;  /* 0x0000000c2f2f7223 */ /* 0x004fc80000000044 */
[----:B------:R-:W-:Y:S01]  /*49b0*/  FFMA R47, R6, R71, R47 ;  /* 0x00000047062f7223 */ /* 0x000fe2000000002f */
[----:B---3--:R-:W-:-:S03]  /*49c0*/  FFMA R6, R10, R3, R67 ;  /* 0x000000030a067223 */ /* 0x008fc60000000043 */
[----:B------:R-:W-:Y:S01]  /*49d0*/  FFMA R47, R52, R73, R47 ;  /* 0x00000049342f7223 */ /* 0x000fe2000000002f */
[----:B------:R-:W-:-:S03]  /*49e0*/  FMUL R9, R6, R6 ;  /* 0x0000000606097220 */ /* 0x000fc60000400000 */
[----:B-----5:R-:W-:-:S04]  /*49f0*/  FFMA R50, R50, R59, R47 ;  /* 0x0000003b32327223 */ /* 0x020fc8000000002f */
[----:B------:R-:W-:Y:S01]  /*4a00*/  FFMA R3, R10, R75, R50 ;  /* 0x0000004b0a037223 */ /* 0x000fe20000000032 */
[----:B------:R-:W-:-:S04]  /*4a10*/  FFMA R10, R8, R8, R9 ;  /* 0x00000008080a7223 */ /* 0x000fc80000000009 */
[----:B------:R-:W-:-:S05]  /*4a20*/  FFMA R10, R3, R3, R10 ;  /* 0x00000003030a7223 */ /* 0x000fca000000000a */
[----:B------:R-:W-:Y:S01]  /*4a30*/  IADD3 R12, PT, PT, R10, -0xd000000, RZ ;  /* 0xf30000000a0c7810 */ /* 0x000fe20007ffe0ff */
[----:B------:R0:W1:Y:S03]  /*4a40*/  MUFU.RSQ R9, R10 ;  /* 0x0000000a00097308 */ /* 0x0000660000001400 */
[----:B------:R-:W-:-:S13]  /*4a50*/  ISETP.GT.U32.AND P1, PT, R12, 0x727fffff, PT ;  /* 0x727fffff0c00780c */ /* 0x000fda0003f24070 */
[----:B0-----:R-:W-:Y:S05]  /*4a60*/  @!P1 BRA `(.L_x_39) ;  /* 0x0000000000149947 */ /* 0x001fea0003800000 */
[----:B-1----:R-:W-:Y:S02]  /*4a70*/  MOV R9, R10 ;  /* 0x0000000a00097202 */ /* 0x002fe40000000f00 */
[----:B------:R-:W-:-:S07]  /*4a80*/  MOV R54, 0x4aa0 ;  /* 0x00004aa000367802 */ /* 0x000fce0000000f00 */
[----:B------:R-:W-:Y:S05]  /*4a90*/  CALL.REL.NOINC `($__internal_2_$__cuda_sm20_sqrt_rn_f32_slowpath) ;  /* 0x0000003400447944 */ /* 0x000fea0003c00000 */
[----:B------:R-:W-:Y:S01]  /*4aa0*/  IMAD.MOV.U32 R57, RZ, RZ, R10 ;  /* 0x000000ffff397224 */ /* 0x000fe200078e000a */
[----:B------:R-:W-:Y:S06]  /*4ab0*/  BRA `(.L_x_40) ;  /* 0x0000000000107947 */ /* 0x000fec0003800000 */
.L_x_39:
[----:B-1----:R-:W-:Y:S01]  /*4ac0*/  FMUL.FTZ R57, R10, R9 ;  /* 0x000000090a397220 */ /* 0x002fe20000410000 */
[----:B------:R-:W-:-:S03]  /*4ad0*/  FMUL.FTZ R9, R9, 0.5 ;  /* 0x3f00000009097820 */ /* 0x000fc60000410000 */
[----:B------:R-:W-:-:S04]  /*4ae0*/  FFMA R10, -R57, R57, R10 ;  /* 0x00000039390a7223 */ /* 0x000fc8000000010a */
[----:B------:R-:W-:-:S07]  /*4af0*/  FFMA R57, R10, R9, R57 ;  /* 0x000000090a397223 */ /* 0x000fce0000000039 */
.L_x_40:
[----:B------:R-:W-:Y:S05]  /*4b00*/  BSYNC.RECONVERGENT B3 ;  /* 0x0000000000037941 */ /* 0x000fea0003800200 */
.L_x_38:
[----:B------:R-:W0:Y:S01]  /*4b10*/  MUFU.RCP R10, R53 ;  /* 0x00000035000a7308 */ /* 0x000e220000001000 */
[----:B------:R-:W-:Y:S07]  /*4b20*/  BSSY.RECONVERGENT B5, `(.L_x_41) ;  /* 0x000000c000057945 */ /* 0x000fee0003800200 */
[----:B------:R-:W1:Y:S01]  /*4b30*/  FCHK P1, R7, R53 ;  /* 0x0000003507007302 */ /* 0x000e620000020000 */
[----:B0-----:R-:W-:-:S04]  /*4b40*/  FFMA R9, R10, -R53, 1 ;  /* 0x3f8000000a097423 */ /* 0x001fc80000000835 */
[----:B------:R-:W-:-:S04]  /*4b50*/  FFMA R45, R10, R9, R10 ;  /* 0x000000090a2d7223 */ /* 0x000fc8000000000a */
[----:B------:R-:W-:-:S04]  /*4b60*/  FFMA R10, R7, R45, RZ ;  /* 0x0000002d070a7223 */ /* 0x000fc800000000ff */
[----:B------:R-:W-:-:S04]  /*4b70*/  FFMA R9, R10, -R53, R7 ;  /* 0x800000350a097223 */ /* 0x000fc80000000007 */
[----:B------:R-:W-:Y:S01]  /*4b80*/  FFMA R9, R45, R9, R10 ;  /* 0x000000092d097223 */ /* 0x000fe2000000000a */
[----:B-1----:R-:W-:Y:S06]  /*4b90*/  @!P1 BRA `(.L_x_42) ;  /* 0x0000000000109947 */ /* 0x002fec0003800000 */
[----:B------:R-:W-:Y:S02]  /*4ba0*/  MOV R10, R7 ;  /* 0x00000007000a7202 */ /* 0x000fe40000000f00 */
[----:B------:R-:W-:Y:S02]  /*4bb0*/  MOV R9, R53 ;  /* 0x0000003500097202 */ /* 0x000fe40000000f00 */
[----:B------:R-:W-:-:S07]  /*4bc0*/  MOV R12, 0x4be0 ;  /* 0x00004be0000c7802 */ /* 0x000fce0000000f00 */
[----:B------:R-:W-:Y:S05]  /*4bd0*/  CALL.REL.NOINC `($__internal_3_$__cuda_sm3x_div_rn_noftz_f32_slowpath) ;  /* 0x0000003400487944 */ /* 0x000fea0003c00000 */
.L_x_42:
[----:B------:R-:W-:Y:S05]  /*4be0*/  BSYNC.RECONVERGENT B5 ;  /* 0x0000000000057941 */ /* 0x000fea0003800200 */
.L_x_41:
[----:B------:R-:W0:Y:S01]  /*4bf0*/  F2F.F64.F32 R44, R49 ;  /* 0x00000031002c7310 */ /* 0x000e220000201800 */
[----:B------:R-:W-:Y:S01]  /*4c00*/  IMAD.MOV.U32 R66, RZ, RZ, 0x1 ;  /* 0x00000001ff427424 */ /* 0x000fe200078e00ff */
[----:B------:R-:W-:Y:S06]  /*4c10*/  BSSY.RECONVERGENT B3, `(.L_x_43) ;  /* 0x0000017000037945 */ /* 0x000fec0003800200 */
[----:B------:R-:W1:Y:S08]  /*4c20*/  F2F.F64.F32 R64, R48 ;  /* 0x0000003000407310 */ /* 0x000e700000201800 */
[----:B0-----:R-:W0:Y:S01]  /*4c30*/  MUFU.RCP64H R67, R45 ;  /* 0x0000002d00437308 */ /* 0x001e220000001800 */
[----:B-1----:R-:W-:-:S07]  /*4c40*/  DADD R64, R64, R64 ;  /* 0x0000000040407229 */ /* 0x002fce0000000040 */
[----:B------:R1:W2:Y:S01]  /*4c50*/  F2F.F64.F32 R76, R9 ;  /* 0x00000009004c7310 */ /* 0x0002a20000201800 */
[----:B0-----:R-:W-:Y:S02]  /*4c60*/  DFMA R54, -R44, R66, 1 ;  /* 0x3ff000002c36742b */ /* 0x001fe40000000142 */
[----:B------:R-:W-:-:S06]  /*4c70*/  FSETP.GEU.AND P2, PT, |R65|, 6.5827683646048100446e-37, PT ;  /* 0x036000004100780b */ /* 0x000fcc0003f4e200 */
[----:B------:R-:W-:-:S08]  /*4c80*/  DFMA R54, R54, R54, R54 ;  /* 0x000000363636722b */ /* 0x000fd00000000036 */
[----:B------:R-:W-:-:S08]  /*4c90*/  DFMA R54, R66, R54, R66 ;  /* 0x000000364236722b */ /* 0x000fd00000000042 */
[----:B------:R-:W-:-:S08]  /*4ca0*/  DFMA R68, -R44, R54, 1 ;  /* 0x3ff000002c44742b */ /* 0x000fd00000000136 */
[----:B------:R-:W-:-:S08]  /*4cb0*/  DFMA R68, R54, R68, R54 ;  /* 0x000000443644722b */ /* 0x000fd00000000036 */
[----:B------:R-:W-:-:S08]  /*4cc0*/  DMUL R66, R64, R68 ;  /* 0x0000004440427228 */ /* 0x000fd00000000000 */
[----:B------:R-:W-:-:S08]  /*4cd0*/  DFMA R54, -R44, R66, R64 ;  /* 0x000000422c36722b */ /* 0x000fd00000000140 */
[----:B------:R-:W-:-:S10]  /*4ce0*/  DFMA R54, R68, R54, R66 ;  /* 0x000000364436722b */ /* 0x000fd40000000042 */
[----:B------:R-:W-:-:S05]  /*4cf0*/  FFMA R7, RZ, R45, R55 ;  /* 0x0000002dff077223 */ /* 0x000fca0000000037 */
[----:B------:R-:W-:-:S13]  /*4d00*/  FSETP.GT.AND P1, PT, |R7|, 1.469367938527859385e-39, PT ;  /* 0x001000000700780b */ /* 0x000fda0003f24200 */
[----:B-12---:R-:W-:Y:S05]  /*4d10*/  @P1 BRA P2, `(.L_x_44) ;  /* 0x0000000000181947 */ /* 0x006fea0001000000 */
[----:B------:R-:W-:Y:S02]  /*4d20*/  MOV R74, R44 ;  /* 0x0000002c004a7202 */ /* 0x000fe40000000f00 */
[----:B------:R-:W-:Y:S02]  /*4d30*/  MOV R55, R45 ;  /* 0x0000002d00377202 */ /* 0x000fe40000000f00 */
[----:B------:R-:W-:-:S07]  /*4d40*/  MOV R10, 0x4d60 ;  /* 0x00004d60000a7802 */ /* 0x000fce0000000f00 */
[----:B------:R-:W-:Y:S05]  /*4d50*/  CALL.REL.NOINC `($__internal_0_$__cuda_sm20_div_rn_f64_full) ;  /* 0x00000028000c7944 */ /* 0x000fea0003c00000 */
[----:B------:R-:W-:Y:S01]  /*4d60*/  IMAD.MOV.U32 R54, RZ, RZ, R64 ;  /* 0x000000ffff367224 */ /* 0x000fe200078e0040 */
[----:B------:R-:W-:-:S07]  /*4d70*/  MOV R55, R65 ;  /* 0x0000004100377202 */ /* 0x000fce0000000f00 */
.L_x_44:
[----:B------:R-:W-:Y:S05]  /*4d80*/  BSYNC.RECONVERGENT B3 ;  /* 0x0000000000037941 */ /* 0x000fea0003800200 */
.L_x_43:
[----:B------:R-:W0:Y:S01]  /*4d90*/  F2F.F64.F32 R46, R46 ;  /* 0x0000002e002e7310 */ /* 0x000e220000201800 */
[----:B------:R-:W-:Y:S01]  /*4da0*/  HFMA2 R64, -RZ, RZ, 0, 5.9604644775390625e-08 ;  /* 0x00000001ff407431 */ /* 0x000fe200000001ff */
[----:B------:R-:W-:Y:S06]  /*4db0*/  BSSY.RECONVERGENT B3, `(.L_x_45) ;  /* 0x0000017000037945 */ /* 0x000fec0003800200 */
[----:B------:R-:W1:Y:S08]  /*4dc0*/  F2F.F64.F32 R62, R62 ;  /* 0x0000003e003e7310 */ /* 0x000e700000201800 */
[----:B0-----:R-:W0:Y:S02]  /*4dd0*/  MUFU.RCP64H R65, R47 ;  /* 0x0000002f00417308 */ /* 0x001e240000001800 */
[----:B0-----:R-:W-:-:S08]  /*4de0*/  DFMA R48, -R46, R64, 1 ;  /* 0x3ff000002e30742b */ /* 0x001fd00000000140 */
[----:B------:R-:W-:-:S08]  /*4df0*/  DFMA R48, R48, R48, R48 ;  /* 0x000000303030722b */ /* 0x000fd00000000030 */
[----:B------:R-:W-:Y:S02]  /*4e00*/  DFMA R48, R64, R48, R64 ;  /* 0x000000304030722b */ /* 0x000fe40000000040 */
[----:B-1----:R-:W-:-:S06]  /*4e10*/  DADD R64, R62, R62 ;  /* 0x000000003e407229 */ /* 0x002fcc000000003e */
[----:B------:R-:W-:-:S04]  /*4e20*/  DFMA R68, -R46, R48, 1 ;  /* 0x3ff000002e44742b */ /* 0x000fc80000000130 */
[----:B------:R-:W-:-:S04]  /*4e30*/  FSETP.GEU.AND P2, PT, |R65|, 6.5827683646048100446e-37, PT ;  /* 0x036000004100780b */ /* 0x000fc80003f4e200 */
[----:B------:R-:W-:-:S08]  /*4e40*/  DFMA R68, R48, R68, R48 ;  /* 0x000000443044722b */ /* 0x000fd00000000030 */
[----:B------:R-:W-:-:S08]  /*4e50*/  DMUL R66, R64, R68 ;  /* 0x0000004440427228 */ /* 0x000fd00000000000 */
[----:B------:R-:W-:-:S08]  /*4e60*/  DFMA R48, -R46, R66, R64 ;  /* 0x000000422e30722b */ /* 0x000fd00000000140 */
[----:B------:R-:W-:Y:S02]  /*4e70*/  DFMA R66, R68, R48, R66 ;  /* 0x000000304442722b */ /* 0x000fe40000000042 */
[----:B------:R-:W-:-:S08]  /*4e80*/  DADD R48, R76, R54 ;  /* 0x000000004c307229 */ /* 0x000fd00000000036 */
[----:B------:R-:W-:-:S05]  /*4e90*/  FFMA R7, RZ, R47, R67 ;  /* 0x0000002fff077223 */ /* 0x000fca0000000043 */
[----:B------:R-:W-:-:S13]  /*4ea0*/  FSETP.GT.AND P1, PT, |R7|, 1.469367938527859385e-39, PT ;  /* 0x001000000700780b */ /* 0x000fda0003f24200 */
[----:B------:R-:W-:Y:S05]  /*4eb0*/  @P1 BRA P2, `(.L_x_46) ;  /* 0x0000000000181947 */ /* 0x000fea0001000000 */
[----:B------:R-:W-:Y:S01]  /*4ec0*/  IMAD.MOV.U32 R74, RZ, RZ, R46 ;  /* 0x000000ffff4a7224 */ /* 0x000fe200078e002e */
[----:B------:R-:W-:Y:S02]  /*4ed0*/  MOV R55, R47 ;  /* 0x0000002f00377202 */ /* 0x000fe40000000f00 */
[----:B------:R-:W-:-:S07]  /*4ee0*/  MOV R10, 0x4f00 ;  /* 0x00004f00000a7802 */ /* 0x000fce0000000f00 */
[----:B------:R-:W-:Y:S05]  /*4ef0*/  CALL.REL.NOINC `($__internal_0_$__cuda_sm20_div_rn_f64_full) ;  /* 0x0000002400a47944 */ /* 0x000fea0003c00000 */
[----:B------:R-:W-:Y:S01]  /*4f00*/  MOV R66, R64 ;  /* 0x0000004000427202 */ /* 0x000fe20000000f00 */
[----:B------:R-:W-:-:S07]  /*4f10*/  IMAD.MOV.U32 R67, RZ, RZ, R65 ;  /* 0x000000ffff437224 */ /* 0x000fce00078e0041 */
.L_x_46:
[----:B------:R-:W-:Y:S05]  /*4f20*/  BSYNC.RECONVERGENT B3 ;  /* 0x0000000000037941 */ /* 0x000fea0003800200 */
.L_x_45:
[----:B------:R-:W0:Y:S01]  /*4f30*/  MUFU.RCP R10, R57 ;  /* 0x00000039000a7308 */ /* 0x000e220000001000 */
[----:B------:R-:W-:Y:S01]  /*4f40*/  BSSY.RECONVERGENT B5, `(.L_x_47) ;  /* 0x000000e000057945 */ /* 0x000fe20003800200 */
[----:B------:R-:W-:-:S06]  /*4f50*/  DADD R48, R48, R66 ;  /* 0x0000000030307229 */ /* 0x000fcc0000000042 */
        /* <DEDUP_REMOVED lines=11> */
[----:B------:R-:W-:-:S07]  /*5010*/  IMAD.MOV.U32 R7, RZ, RZ, R9 ;  /* 0x000000ffff077224 */ /* 0x000fce00078e0009 */
.L_x_48:
[----:B------:R-:W-:Y:S05]  /*5020*/  BSYNC.RECONVERGENT B5 ;  /* 0x0000000000057941 */ /* 0x000fea0003800200 */
.L_x_47:
[----:B------:R-:W0:Y:S01]  /*5030*/  F2F.F64.F32 R62, R7 ;  /* 0x00000007003e7310 */ /* 0x000e220000201800 */
[----:B------:R-:W-:Y:S01]  /*5040*/  UMOV UR4, 0x55555555 ;  /* 0x5555555500047882 */ /* 0x000fe20000000000 */
[----:B------:R-:W-:Y:S01]  /*5050*/  UMOV UR5, 0x3fc55555 ;  /* 0x3fc5555500057882 */ /* 0x000fe20000000000 */
[----:B------:R-:W-:Y:S05]  /*5060*/  BSSY.RECONVERGENT B5, `(.L_x_49) ;  /* 0x0000014000057945 */ /* 0x000fea0003800200 */
[----:B------:R-:W1:Y:S01]  /*5070*/  F2F.F64.F32 R54, R37 ;  /* 0x0000002500367310 */ /* 0x000e620000201800 */
[----:B0-----:R-:W-:-:S07]  /*5080*/  DADD R62, R48, R62 ;  /* 0x00000000303e7229 */ /* 0x001fce000000003e */
[----:B------:R-:W0:Y:S01]  /*5090*/  MUFU.RCP R10, R53 ;  /* 0x00000035000a7308 */ /* 0x000e220000001000 */
[----:B-1----:R-:W-:-:S07]  /*50a0*/  DMUL R48, R54, UR4 ;  /* 0x0000000436307c28 */ /* 0x002fce0008000000 */
[----:B------:R-:W1:Y:S08]  /*50b0*/  F2F.F64.F32 R8, R35 ;  /* 0x0000002300087310 */ /* 0x000e700000201800 */
[----:B------:R-:W2:Y:S01]  /*50c0*/  FCHK P1, R0, R53 ;  /* 0x0000003500007302 */ /* 0x000ea20000020000 */
[----:B0-----:R-:W-:-:S04]  /*50d0*/  FFMA R55, R10, -R53, 1 ;  /* 0x3f8000000a377423 */ /* 0x001fc80000000835 */
[----:B------:R-:W-:Y:S01]  /*50e0*/  FFMA R12, R10, R55, R10 ;  /* 0x000000370a0c7223 */ /* 0x000fe2000000000a */
[----:B-1----:R-:W-:-:S03]  /*50f0*/  DFMA R8, R48, R62, R8 ;  /* 0x0000003e3008722b */ /* 0x002fc60000000008 */
[----:B------:R-:W-:-:S03]  /*5100*/  FFMA R7, R0, R12, RZ ;  /* 0x0000000c00077223 */ /* 0x000fc600000000ff */
[----:B------:R0:W1:Y:S01]  /*5110*/  F2F.F32.F64 R35, R8 ;  /* 0x0000000800237310 */ /* 0x0000620000301000 */
[----:B------:R-:W-:-:S04]  /*5120*/  FFMA R10, R7, -R53, R0 ;  /* 0x80000035070a7223 */ /* 0x000fc80000000000 */
[----:B------:R-:W-:Y:S01]  /*5130*/  FFMA R7, R12, R10, R7 ;  /* 0x0000000a0c077223 */ /* 0x000fe20000000007 */
[----:B--2---:R-:W-:Y:S06]  /*5140*/  @!P1 BRA `(.L_x_50) ;  /* 0x0000000000149947 */ /* 0x004fec0003800000 */
[----:B------:R-:W-:Y:S02]  /*5150*/  MOV R10, R0 ;  /* 0x00000000000a7202 */ /* 0x000fe40000000f00 */
[----:B0-----:R-:W-:Y:S02]  /*5160*/  MOV R9, R53 ;  /* 0x0000003500097202 */ /* 0x001fe40000000f00 */
[----:B------:R-:W-:-:S07]  /*5170*/  MOV R12, 0x5190 ;  /* 0x00005190000c7802 */ /* 0x000fce0000000f00 */
[----:B-1----:R-:W-:Y:S05]  /*5180*/  CALL.REL.NOINC `($__internal_3_$__cuda_sm3x_div_rn_noftz_f32_slowpath) ;  /* 0x0000002c00dc7944 */ /* 0x002fea0003c00000 */
[----:B------:R-:W-:-:S07]  /*5190*/  IMAD.MOV.U32 R7, RZ, RZ, R9 ;  /* 0x000000ffff077224 */ /* 0x000fce00078e0009 */
.L_x_50:
[----:B------:R-:W-:Y:S05]  /*51a0*/  BSYNC.RECONVERGENT B5 ;  /* 0x0000000000057941 */ /* 0x000fea0003800200 */
.L_x_49:
[----:B------:R-:W2:Y:S01]  /*51b0*/  MUFU.RCP64H R55, R45 ;  /* 0x0000002d00377308 */ /* 0x000ea20000001800 */
[----:B------:R-:W-:Y:S01]  /*51c0*/  MOV R54, 0x1 ;  /* 0x0000000100367802 */ /* 0x000fe20000000f00 */
[----:B------:R-:W-:Y:S06]  /*51d0*/  BSSY.RECONVERGENT B3, `(.L_x_51) ;  /* 0x0000016000037945 */ /* 0x000fec0003800200 */
[----:B0-----:R-:W0:Y:S01]  /*51e0*/  F2F.F64.F32 R8, R38 ;  /* 0x0000002600087310 */ /* 0x001e220000201800 */
[----:B--2---:R-:W-:Y:S02]  /*51f0*/  DFMA R62, -R44, R54, 1 ;  /* 0x3ff000002c3e742b */ /* 0x004fe40000000136 */
[----:B0-----:R-:W-:-:S06]  /*5200*/  DADD R8, R8, R8 ;  /* 0x0000000008087229 */ /* 0x001fcc0000000008 */
[----:B------:R-:W-:-:S08]  /*5210*/  DFMA R62, R62, R62, R62 ;  /* 0x0000003e3e3e722b */ /* 0x000fd0000000003e */
[----:B------:R-:W-:Y:S01]  /*5220*/  DFMA R62, R54, R62, R54 ;  /* 0x0000003e363e722b */ /* 0x000fe20000000036 */
[----:B------:R-:W-:-:S07]  /*5230*/  FSETP.GEU.AND P2, PT, |R9|, 6.5827683646048100446e-37, PT ;  /* 0x036000000900780b */ /* 0x000fce0003f4e200 */
[----:B------:R-:W-:-:S08]  /*5240*/  DFMA R54, -R44, R62, 1 ;  /* 0x3ff000002c36742b */ /* 0x000fd0000000013e */
[----:B------:R-:W-:-:S08]  /*5250*/  DFMA R54, R62, R54, R62 ;  /* 0x000000363e36722b */ /* 0x000fd0000000003e */
[----:B------:R-:W-:-:S08]  /*5260*/  DMUL R62, R54, R8 ;  /* 0x00000008363e7228 */ /* 0x000fd00000000000 */
[----:B------:R-:W-:-:S08]  /*5270*/  DFMA R64, -R44, R62, R8 ;  /* 0x0000003e2c40722b */ /* 0x000fd00000000108 */
[----:B------:R-:W-:Y:S01]  /*5280*/  DFMA R64, R54, R64, R62 ;  /* 0x000000403640722b */ /* 0x000fe2000000003e */
[----:B------:R0:W2:Y:S09]  /*5290*/  F2F.F64.F32 R62, R7 ;  /* 0x00000007003e7310 */ /* 0x0000b20000201800 */
[----:B------:R-:W-:-:S05]  /*52a0*/  FFMA R0, RZ, R45, R65 ;  /* 0x0000002dff007223 */ /* 0x000fca0000000041 */
[----:B------:R-:W-:-:S13]  /*52b0*/  FSETP.GT.AND P1, PT, |R0|, 1.469367938527859385e-39, PT ;  /* 0x001000000000780b */ /* 0x000fda0003f24200 */
[----:B0-2---:R-:W-:Y:S05]  /*52c0*/  @P1 BRA P2, `(.L_x_52) ;  /* 0x0000000000181947 */ /* 0x005fea0001000000 */
[----:B------:R-:W-:Y:S01]  /*52d0*/  MOV R64, R8 ;  /* 0x0000000800407202 */ /* 0x000fe20000000f00 */
[----:B------:R-:W-:Y:S01]  /*52e0*/  IMAD.MOV.U32 R65, RZ, RZ, R9 ;  /* 0x000000ffff417224 */ /* 0x000fe200078e0009 */
[----:B------:R-:W-:Y:S02]  /*52f0*/  MOV R74, R44 ;  /* 0x0000002c004a7202 */ /* 0x000fe40000000f00 */
[----:B------:R-:W-:Y:S02]  /*5300*/  MOV R55, R45 ;  /* 0x0000002d00377202 */ /* 0x000fe40000000f00 */
[----:B------:R-:W-:-:S07]  /*5310*/  MOV R10, 0x5330 ;  /* 0x00005330000a7802 */ /* 0x000fce0000000f00 */
[----:B-1----:R-:W-:Y:S05]  /*5320*/  CALL.REL.NOINC `($__internal_0_$__cuda_sm20_div_rn_f64_full) ;  /* 0x0000002000987944 */ /* 0x002fea0003c00000 */
.L_x_52:
[----:B------:R-:W-:Y:S05]  /*5330*/  BSYNC.RECONVERGENT B3 ;  /* 0x0000000000037941 */ /* 0x000fea0003800200 */
.L_x_51:
[----:B------:R-:W0:Y:S01]  /*5340*/  MUFU.RCP64H R55, R47 ;  /* 0x0000002f00377308 */ /* 0x000e220000001800 */
[----:B------:R-:W-:Y:S01]  /*5350*/  IMAD.MOV.U32 R54, RZ, RZ, 0x1 ;  /* 0x00000001ff367424 */ /* 0x000fe200078e00ff */
[----:B------:R-:W-:Y:S01]  /*5360*/  BSSY.RECONVERGENT B3, `(.L_x_53) ;  /* 0x0000018000037945 */ /* 0x000fe20003800200 */
[----:B------:R-:W-:-:S05]  /*5370*/  DADD R62, R62, R64 ;  /* 0x000000003e3e7229 */ /* 0x000fca0000000040 */
[----:B------:R-:W2:Y:S01]  /*5380*/  F2F.F64.F32 R60, R60 ;  /* 0x0000003c003c7310 */ /* 0x000ea20000201800 */
[----:B0-----:R-:W-:Y:S02]  /*5390*/  DFMA R8, -R46, R54, 1 ;  /* 0x3ff000002e08742b */ /* 0x001fe40000000136 */
[----:B--2---:R-:W-:-:S06]  /*53a0*/  DADD R66, R60, R60 ;  /* 0x000000003c427229 */ /* 0x004fcc000000003c */
[----:B------:R-:W-:-:S08]  /*53b0*/  DFMA R8, R8, R8, R8 ;  /* 0x000000080808722b */ /* 0x000fd00000000008 */
[----:B------:R-:W-:Y:S01]  /*53c0*/  DFMA R54, R54, R8, R54 ;  /* 0x000000083636722b */ /* 0x000fe20000000036 */
[----:B------:R-:W-:-:S07]  /*53d0*/  FSETP.GEU.AND P2, PT, |R67|, 6.5827683646048100446e-37, PT ;  /* 0x036000004300780b */ /* 0x000fce0003f4e200 */
[----:B------:R-:W-:-:S08]  /*53e0*/  DFMA R8, -R46, R54, 1 ;  /* 0x3ff000002e08742b */ /* 0x000fd00000000136 */
[----:B------:R-:W-:-:S08]  /*53f0*/  DFMA R8, R54, R8, R54 ;  /* 0x000000083608722b */ /* 0x000fd00000000036 */
[----:B------:R-:W-:-:S08]  /*5400*/  DMUL R68, R8, R66 ;  /* 0x0000004208447228 */ /* 0x000fd00000000000 */
[----:B------:R-:W-:-:S08]  /*5410*/  DFMA R54, -R46, R68, R66 ;  /* 0x000000442e36722b */ /* 0x000fd00000000142 */
[----:B------:R-:W-:-:S10]  /*5420*/  DFMA R8, R8, R54, R68 ;  /* 0x000000360808722b */ /* 0x000fd40000000044 */
[----:B------:R-:W-:-:S05]  /*5430*/  FFMA R0, RZ, R47, R9 ;  /* 0x0000002fff007223 */ /* 0x000fca0000000009 */
[----:B------:R-:W-:-:S13]  /*5440*/  FSETP.GT.AND P1, PT, |R0|, 1.469367938527859385e-39, PT ;  /* 0x001000000000780b */ /* 0x000fda0003f24200 */
[----:B------:R-:W-:Y:S05]  /*5450*/  @P1 BRA P2, `(.L_x_54) ;  /* 0x0000000000201947 */ /* 0x000fea0001000000 */
[----:B------:R-:W-:Y:S01]  /*5460*/  MOV R64, R66 ;  /* 0x0000004200407202 */ /* 0x000fe20000000f00 */
[----:B------:R-:W-:Y:S01]  /*5470*/  IMAD.MOV.U32 R74, RZ, RZ, R46 ;  /* 0x000000ffff4a7224 */ /* 0x000fe200078e002e */
[----:B------:R-:W-:Y:S02]  /*5480*/  MOV R65, R67 ;  /* 0x0000004300417202 */ /* 0x000fe40000000f00 */
[----:B------:R-:W-:Y:S02]  /*5490*/  MOV R55, R47 ;  /* 0x0000002f00377202 */ /* 0x000fe40000000f00 */
[----:B------:R-:W-:-:S07]  /*54a0*/  MOV R10, 0x54c0 ;  /* 0x000054c0000a7802 */ /* 0x000fce0000000f00 */
[----:B-1----:R-:W-:Y:S05]  /*54b0*/  CALL.REL.NOINC `($__internal_0_$__cuda_sm20_div_rn_f64_full) ;  /* 0x0000002000347944 */ /* 0x002fea0003c00000 */
[----:B------:R-:W-:Y:S01]  /*54c0*/  MOV R8, R64 ;  /* 0x0000004000087202 */ /* 0x000fe20000000f00 */
[----:B------:R-:W-:-:S07]  /*54d0*/  IMAD.MOV.U32 R9, RZ, RZ, R65 ;  /* 0x000000ffff097224 */ /* 0x000fce00078e0041 */
.L_x_54:
[----:B------:R-:W-:Y:S05]  /*54e0*/  BSYNC.RECONVERGENT B3 ;  /* 0x0000000000037941 */ /* 0x000fea0003800200 */
.L_x_53:
[----:B------:R-:W0:Y:S01]  /*54f0*/  MUFU.RCP R0, R57 ;  /* 0x0000003900007308 */ /* 0x000e220000001000 */
[----:B------:R-:W-:Y:S01]  /*5500*/  BSSY.RECONVERGENT B5, `(.L_x_55) ;  /* 0x000000e000057945 */ /* 0x000fe20003800200 */
[----:B------:R-:W-:-:S06]  /*5510*/  DADD R62, R62, R8 ;  /* 0x000000003e3e7229 */ /* 0x000fcc0000000008 */
[----:B------:R-:W2:Y:S01]  /*5520*/  FCHK P1, R6, R57 ;  /* 0x0000003906007302 */ /* 0x000ea20000020000 */
[----:B0-----:R-:W-:-:S04]  /*5530*/  FFMA R7, R0, -R57, 1 ;  /* 0x3f80000000077423 */ /* 0x001fc80000000839 */
[----:B------:R-:W-:-:S04]  /*5540*/  FFMA R10, R0, R7, R0 ;  /* 0x00000007000a7223 */ /* 0x000fc80000000000 */
[----:B------:R-:W-:-:S04]  /*5550*/  FFMA R7, R6, R10, RZ ;  /* 0x0000000a06077223 */ /* 0x000fc800000000ff */
[----:B------:R-:W-:-:S04]  /*5560*/  FFMA R0, R7, -R57, R6 ;  /* 0x8000003907007223 */ /* 0x000fc80000000006 */
[----:B------:R-:W-:Y:S01]  /*5570*/  FFMA R0, R10, R0, R7 ;  /* 0x000000000a007223 */ /* 0x000fe20000000007 */
[----:B--2---:R-:W-:Y:S06]  /*5580*/  @!P1 BRA `(.L_x_56) ;  /* 0x0000000000149947 */ /* 0x004fec0003800000 */
[----:B------:R-:W-:Y:S02]  /*5590*/  MOV R10, R6 ;  /* 0x00000006000a7202 */ /* 0x000fe40000000f00 */
[----:B------:R-:W-:Y:S02]  /*55a0*/  MOV R9, R57 ;  /* 0x0000003900097202 */ /* 0x000fe40000000f00 */
[----:B------:R-:W-:-:S07]  /*55b0*/  MOV R12, 0x55d0 ;  /* 0x000055d0000c7802 */ /* 0x000fce0000000f00 */
[----:B-1----:R-:W-:Y:S05]  /*55c0*/  CALL.REL.NOINC `($__internal_3_$__cuda_sm3x_div_rn_noftz_f32_slowpath) ;  /* 0x0000002800cc7944 */ /* 0x002fea0003c00000 */
[----:B------:R-:W-:-:S07]  /*55d0*/  IMAD.MOV.U32 R0, RZ, RZ, R9 ;  /* 0x000000ffff007224 */ /* 0x000fce00078e0009 */
.L_x_56:
[----:B------:R-:W-:Y:S05]  /*55e0*/  BSYNC.RECONVERGENT B5 ;  /* 0x0000000000057941 */ /* 0x000fea0003800200 */
.L_x_55:
[----:B------:R-:W0:Y:S01]  /*55f0*/  F2F.F64.F32 R6, R0 ;  /* 0x0000000000067310 */ /* 0x000e220000201800 */
[----:B------:R-:W-:Y:S07]  /*5600*/  BSSY.RECONVERGENT B5, `(.L_x_57) ;  /* 0x0000012000057945 */ /* 0x000fee0003800200 */
[----:B------:R-:W2:Y:S01]  /*5610*/  MUFU.RCP R10, R53 ;  /* 0x00000035000a7308 */ /* 0x000ea20000001000 */
[----:B0-----:R-:W-:-:S07]  /*5620*/  DADD R6, R62, R6 ;  /* 0x000000003e067229 */ /* 0x001fce0000000006 */
[----:B------:R-:W0:Y:S08]  /*5630*/  F2F.F64.F32 R8, R34 ;  /* 0x0000002200087310 */ /* 0x000e300000201800 */
[----:B------:R-:W3:Y:S01]  /*5640*/  FCHK P1, R2, R53 ;  /* 0x0000003502007302 */ /* 0x000ee20000020000 */
[----:B--2---:R-:W-:-:S04]  /*5650*/  FFMA R55, R10, -R53, 1 ;  /* 0x3f8000000a377423 */ /* 0x004fc80000000835 */
[----:B------:R-:W-:Y:S01]  /*5660*/  FFMA R10, R10, R55, R10 ;  /* 0x000000370a0a7223 */ /* 0x000fe2000000000a */
[----:B0-----:R-:W-:-:S03]  /*5670*/  DFMA R6, R48, R6, R8 ;  /* 0x000000063006722b */ /* 0x001fc60000000008 */
[----:B------:R-:W-:-:S03]  /*5680*/  FFMA R9, R2, R10, RZ ;  /* 0x0000000a02097223 */ /* 0x000fc600000000ff */
[----:B------:R0:W2:Y:S01]  /*5690*/  F2F.F32.F64 R34, R6 ;  /* 0x0000000600227310 */ /* 0x0000a20000301000 */
[----:B------:R-:W-:-:S04]  /*56a0*/  FFMA R8, R9, -R53, R2 ;  /* 0x8000003509087223 */ /* 0x000fc80000000002 */
[----:B------:R-:W-:Y:S01]  /*56b0*/  FFMA R60, R10, R8, R9 ;  /* 0x000000080a3c7223 */ /* 0x000fe20000000009 */
[----:B---3--:R-:W-:Y:S06]  /*56c0*/  @!P1 BRA `(.L_x_58) ;  /* 0x0000000000149947 */ /* 0x008fec0003800000 */
[----:B------:R-:W-:Y:S02]  /*56d0*/  MOV R10, R2 ;  /* 0x00000002000a7202 */ /* 0x000fe40000000f00 */
[----:B------:R-:W-:Y:S02]  /*56e0*/  MOV R9, R53 ;  /* 0x0000003500097202 */ /* 0x000fe40000000f00 */
[----:B------:R-:W-:-:S07]  /*56f0*/  MOV R12, 0x5710 ;  /* 0x00005710000c7802 */ /* 0x000fce0000000f00 */
[----:B012---:R-:W-:Y:S05]  /*5700*/  CALL.REL.NOINC `($__internal_3_$__cuda_sm3x_div_rn_noftz_f32_slowpath) ;  /* 0x00000028007c7944 */ /* 0x007fea0003c00000 */
[----:B------:R-:W-:-:S07]  /*5710*/  IMAD.MOV.U32 R60, RZ, RZ, R9 ;  /* 0x000000ffff3c7224 */ /* 0x000fce00078e0009 */
.L_x_58:
[----:B------:R-:W-:Y:S05]  /*5720*/  BSYNC.RECONVERGENT B5 ;  /* 0x0000000000057941 */ /* 0x000fea0003800200 */
.L_x_57:
[----:B0-----:R-:W0:Y:S01]  /*5730*/  MUFU.RCP64H R7, R45 ;  /* 0x0000002d00077308 */ /* 0x001e220000001800 */
[----:B------:R-:W-:Y:S01]  /*5740*/  MOV R6, 0x1 ;  /* 0x0000000100067802 */ /* 0x000fe20000000f00 */
[----:B------:R-:W-:Y:S06]  /*5750*/  BSSY.RECONVERGENT B3, `(.L_x_59) ;  /* 0x0000016000037945 */ /* 0x000fec0003800200 */
[----:B------:R-:W3:Y:S08]  /*5760*/  F2F.F64.F32 R64, R40 ;  /* 0x0000002800407310 */ /* 0x000ef00000201800 */
[----:B------:R-:W4:Y:S01]  /*5770*/  F2F.F64.F32 R60, R60 ;  /* 0x0000003c003c7310 */ /* 0x000f220000201800 */
[----:B0-----:R-:W-:-:S02]  /*5780*/  DFMA R8, -R44, R6, 1 ;  /* 0x3ff000002c08742b */ /* 0x001fc40000000106 */
[----:B---3--:R-:W-:-:S06]  /*5790*/  DADD R64, R64, R64 ;  /* 0x0000000040407229 */ /* 0x008fcc0000000040 */
        /* <DEDUP_REMOVED lines=10> */
[----:B----4-:R-:W-:Y:S05]  /*5840*/  @P1 BRA P2, `(.L_x_60) ;  /* 0x0000000000181947 */ /* 0x010fea0001000000 */
[----:B------:R-:W-:Y:S01]  /*5850*/  MOV R74, R44 ;  /* 0x0000002c004a7202 */ /* 0x000fe20000000f00 */
[----:B------:R-:W-:Y:S01]  /*5860*/  IMAD.MOV.U32 R55, RZ, RZ, R45 ;  /* 0x000000ffff377224 */ /* 0x000fe200078e002d */
[----:B------:R-:W-:-:S07]  /*5870*/  MOV R10, 0x5890 ;  /* 0x00005890000a7802 */ /* 0x000fce0000000f00 */
[----:B-12---:R-:W-:Y:S05]  /*5880*/  CALL.REL.NOINC `($__internal_0_$__cuda_sm20_div_rn_f64_full) ;  /* 0x0000001c00407944 */ /* 0x006fea0003c00000 */
[----:B------:R-:W-:Y:S02]  /*5890*/  MOV R6, R64 ;  /* 0x0000004000067202 */ /* 0x000fe40000000f00 */
[----:B------:R-:W-:-:S07]  /*58a0*/  MOV R7, R65 ;  /* 0x0000004100077202 */ /* 0x000fce0000000f00 */
.L_x_60:
[----:B------:R-:W-:Y:S05]  /*58b0*/  BSYNC.RECONVERGENT B3 ;  /* 0x0000000000037941 */ /* 0x000fea0003800200 */
.L_x_59:
[----:B------:R-:W0:Y:S01]  /*58c0*/  MUFU.RCP64H R9, R47 ;  /* 0x0000002f00097308 */ /* 0x000e220000001800 */
[----:B------:R-:W-:Y:S01]  /*58d0*/  IMAD.MOV.U32 R8, RZ, RZ, 0x1 ;  /* 0x00000001ff087424 */ /* 0x000fe200078e00ff */
[----:B------:R-:W-:Y:S01]  /*58e0*/  BSSY.RECONVERGENT B3, `(.L_x_61) ;  /* 0x0000016000037945 */ /* 0x000fe20003800200 */
[----:B------:R-:W-:-:S05]  /*58f0*/  DADD R60, R60, R6 ;  /* 0x000000003c3c7229 */ /* 0x000fca0000000006 */
[----:B------:R-:W3:Y:S01]  /*5900*/  F2F.F64.F32 R58, R58 ;  /* 0x0000003a003a7310 */ /* 0x000ee20000201800 */
[----:B0-----:R-:W-:Y:S02]  /*5910*/  DFMA R44, -R46, R8, 1 ;  /* 0x3ff000002e2c742b */ /* 0x001fe40000000108 */
        /* <DEDUP_REMOVED lines=12> */
[----:B------:R-:W-:Y:S02]  /*59e0*/  MOV R74, R46 ;  /* 0x0000002e004a7202 */ /* 0x000fe40000000f00 */
[----:B------:R-:W-:Y:S02]  /*59f0*/  MOV R55, R47 ;  /* 0x0000002f00377202 */ /* 0x000fe40000000f00 */
[----:B------:R-:W-:-:S07]  /*5a00*/  MOV R10, 0x5a20 ;  /* 0x00005a20000a7802 */ /* 0x000fce0000000f00 */
[----:B-12---:R-:W-:Y:S05]  /*5a10*/  CALL.REL.NOINC `($__internal_0_$__cuda_sm20_div_rn_f64_full) ;  /* 0x0000001800dc7944 */ /* 0x006fea0003c00000 */
[----:B------:R-:W-:Y:S01]  /*5a20*/  IMAD.MOV.U32 R8, RZ, RZ, R64 ;  /* 0x000000ffff087224 */ /* 0x000fe200078e0040 */
[----:B------:R-:W-:-:S07]  /*5a30*/  MOV R9, R65 ;  /* 0x0000004100097202 */ /* 0x000fce0000000f00 */
.L_x_62:
[----:B------:R-:W-:Y:S05]  /*5a40*/  BSYNC.RECONVERGENT B3 ;  /* 0x0000000000037941 */ /* 0x000fea0003800200 */
.L_x_61:
[----:B------:R-:W0:Y:S01]  /*5a50*/  MUFU.RCP R0, R57 ;  /* 0x0000003900007308 */ /* 0x000e220000001000 */
[----:B------:R-:W-:Y:S07]  /*5a60*/  BSSY.RECONVERGENT B5, `(.L_x_63) ;  /* 0x000000e000057945 */ /* 0x000fee0003800200 */
[----:B------:R-:W3:Y:S01]  /*5a70*/  FCHK P1, R3, R57 ;  /* 0x0000003903007302 */ /* 0x000ee20000020000 */
[----:B0-----:R-:W-:-:S04]  /*5a80*/  FFMA R7, R0, -R57, 1 ;  /* 0x3f80000000077423 */ /* 0x001fc80000000839 */
[----:B------:R-:W-:Y:S01]  /*5a90*/  FFMA R45, R0, R7, R0 ;  /* 0x00000007002d7223 */ /* 0x000fe20000000000 */
[----:B------:R-:W-:-:S03]  /*5aa0*/  DADD R6, R60, R8 ;  /* 0x000000003c067229 */ /* 0x000fc60000000008 */
[----:B------:R-:W-:-:S04]  /*5ab0*/  FFMA R0, R3, R45, RZ ;  /* 0x0000002d03007223 */ /* 0x000fc800000000ff */
[----:B------:R-:W-:-:S04]  /*5ac0*/  FFMA R9, R0, -R57, R3 ;  /* 0x8000003900097223 */ /* 0x000fc80000000003 */
[----:B------:R-:W-:Y:S01]  /*5ad0*/  FFMA R0, R45, R9, R0 ;  /* 0x000000092d007223 */ /* 0x000fe20000000000 */
[----:B---3--:R-:W-:Y:S06]  /*5ae0*/  @!P1 BRA `(.L_x_64) ;  /* 0x0000000000149947 */ /* 0x008fec0003800000 */
[----:B------:R-:W-:Y:S01]  /*5af0*/  MOV R10, R3 ;  /* 0x00000003000a7202 */ /* 0x000fe20000000f00 */
[----:B------:R-:W-:Y:S01]  /*5b00*/  IMAD.MOV.U32 R9, RZ, RZ, R57 ;  /* 0x000000ffff097224 */ /* 0x000fe200078e0039 */
[----:B------:R-:W-:-:S07]  /*5b10*/  MOV R12, 0x5b30 ;  /* 0x00005b30000c7802 */ /* 0x000fce0000000f00 */
[----:B-12---:R-:W-:Y:S05]  /*5b20*/  CALL.REL.NOINC `($__internal_3_$__cuda_sm3x_div_rn_noftz_f32_slowpath) ;  /* 0x0000002400747944 */ /* 0x006fea0003c00000 */
[----:B------:R-:W-:-:S07]  /*5b30*/  MOV R0, R9 ;  /* 0x0000000900007202 */ /* 0x000fce0000000f00 */
.L_x_64:
[----:B------:R-:W-:Y:S05]  /*5b40*/  BSYNC.RECONVERGENT B5 ;  /* 0x0000000000057941 */ /* 0x000fea0003800200 */
.L_x_63:
[----:B------:R-:W0:Y:S01]  /*5b50*/  F2F.F64.F32 R2, R0 ;  /* 0x0000000000027310 */ /* 0x000e220000201800 */
[----:B--2---:R-:W-:Y:S01]  /*5b60*/  FSETP.GT.AND P1, PT, R34, RZ, PT ;  /* 0x000000ff2200720b */ /* 0x004fe20003f24000 */
[----:B------:R-:W-:Y:S06]  /*5b70*/  BSSY.RECONVERGENT B5, `(.L_x_65) ;  /* 0x0000060000057945 */ /* 0x000fec0003800200 */
[----:B------:R-:W2:Y:S01]  /*5b80*/  F2F.F64.F32 R52, R36 ;  /* 0x0000002400347310 */ /* 0x000ea20000201800 */
[----:B0-----:R-:W-:-:S07]  /*5b90*/  DADD R6, R6, R2 ;  /* 0x0000000006067229 */ /* 0x001fce0000000002 */
[----:B------:R-:W0:Y:S01]  /*5ba0*/  I2F.F64 R8, R24 ;  /* 0x0000001800087312 */ /* 0x000e220000201c00 */
[----:B--2---:R-:W-:-:S07]  /*5bb0*/  DFMA R52, R48, R6, R52 ;  /* 0x000000063034722b */ /* 0x004fce0000000034 */
[----:B------:R-:W2:Y:S01]  /*5bc0*/  I2F.F64 R46, UR40 ;  /* 0x00000028002e7d12 */ /* 0x000ea20008201c00 */
[----:B0-----:R-:W-:-:S07]  /*5bd0*/  DADD R8, R8, -1 ;  /* 0xbff0000008087429 */ /* 0x001fce0000000000 */
[----:B------:R-:W0:Y:S01]  /*5be0*/  F2F.F32.F64 R36, R52 ;  /* 0x0000003400247310 */ /* 0x000e220000301000 */
[----:B--2---:R-:W-:-:S07]  /*5bf0*/  DADD R46, R46, -1 ;  /* 0xbff000002e2e7429 */ /* 0x004fce0000000000 */
[----:B-1----:R-:W1:Y:S01]  /*5c00*/  F2F.F64.F32 R2, R35 ;  /* 0x0000002300027310 */ /* 0x002e620000201800 */
[----:B0-----:R-:W-:-:S07]  /*5c10*/  FSETP.GE.AND P2, PT, R36, RZ, PT ;  /* 0x000000ff2400720b */ /* 0x001fce0003f46000 */
[----:B------:R-:W0:Y:S01]  /*5c20*/  I2F.F64 R48, UR41 ;  /* 0x0000002900307d12 */ /* 0x000e220008201c00 */
[----:B------:R-:W-:Y:S02]  /*5c30*/  FSETP.GEU.AND P3, PT, R36, RZ, PT ;  /* 0x000000ff2400720b */ /* 0x000fe40003f6e000 */
[----:B------:R-:W-:Y:S01]  /*5c40*/  SEL R0, RZ, 0x2a, P2 ;  /* 0x0000002aff007807 */ /* 0x000fe20001000000 */
[----:B-1----:R-:W-:-:S04]  /*5c50*/  DSETP.GE.AND P2, PT, R8, R2, PT ;  /* 0x000000020800722a */ /* 0x002fc80003f46000 */
[----:B------:R-:W1:Y:S01]  /*5c60*/  F2F.F64.F32 R6, R34 ;  /* 0x0000002200067310 */ /* 0x000e620000201800 */
[----:B------:R-:W-:-:S04]  /*5c70*/  SEL R0, R0, 0x2a, P1 ;  /* 0x0000002a00007807 */ /* 0x000fc80000800000 */
[----:B------:R-:W-:Y:S01]  /*5c80*/  SEL R0, R0, 0x2a, P2 ;  /* 0x0000002a00007807 */ /* 0x000fe20001000000 */
[----:B0-----:R-:W-:Y:S02]  /*5c90*/  DADD R48, R48, -1 ;  /* 0xbff0000030307429 */ /* 0x001fe40000000000 */
[----:B------:R-:W0:Y:S01]  /*5ca0*/  F2F.F64.F32 R44, R36 ;  /* 0x00000024002c7310 */ /* 0x000e220000201800 */
[----:B-1----:R-:W-:-:S06]  /*5cb0*/  DSETP.GE.AND P1, PT, R46, R6, PT ;  /* 0x000000062e00722a */ /* 0x002fcc0003f26000 */
[----:B------:R-:W-:Y:S01]  /*5cc0*/  SEL R0, R0, 0x2a, P1 ;  /* 0x0000002a00007807 */ /* 0x000fe20000800000 */
[----:B0-----:R-:W-:Y:S01]  /*5cd0*/  DSETP.GE.AND P2, PT, R48, R44, PT ;  /* 0x0000002c3000722a */ /* 0x001fe20003f46000 */
[----:B------:R-:W-:-:S05]  /*5ce0*/  FSETP.GE.AND P1, PT, R35, RZ, PT ;  /* 0x000000ff2300720b */ /* 0x000fca0003f26000 */
[----:B------:R-:W-:Y:S02]  /*5cf0*/  SEL R0, R0, 0x2a, P2 ;  /* 0x0000002a00007807 */ /* 0x000fe40001000000 */
[----:B------:R-:W-:Y:S02]  /*5d00*/  FSETP.GE.AND P2, PT, R34, RZ, PT ;  /* 0x000000ff2200720b */ /* 0x000fe40003f46000 */
[----:B------:R-:W-:-:S04]  /*5d10*/  SEL R53, R0, 0x2a, P1 ;  /* 0x0000002a00357807 */ /* 0x000fc80000800000 */
[----:B------:R-:W-:Y:S01]  /*5d20*/  SEL R0, R53, 0x1, P3 ;  /* 0x0000000135007807 */ /* 0x000fe20001800000 */
[----:B------:R-:W-:-:S03]  /*5d30*/  DSETP.GT.AND P3, PT, R8, R2, PT ;  /* 0x000000020800722a */ /* 0x000fc60003f64000 */
[----:B------:R-:W-:Y:S01]  /*5d40*/  SEL R0, R0, R53, P2 ;  /* 0x0000003500007207 */ /* 0x000fe20001000000 */
[----:B------:R-:W-:-:S03]  /*5d50*/  DSETP.GT.AND P2, PT, R46, R6, PT ;  /* 0x000000062e00722a */ /* 0x000fc60003f44000 */
[----:B------:R-:W-:Y:S01]  /*5d60*/  SEL R0, R0, R53, P3 ;  /* 0x0000003500007207 */ /* 0x000fe20001800000 */
[----:B------:R-:W-:-:S03]  /*5d70*/  DSETP.GT.AND P3, PT, R48, R44, PT ;  /* 0x0000002c3000722a */ /* 0x000fc60003f64000 */
[----:B------:R-:W-:-:S04]  /*5d80*/  SEL R0, R0, R53, P2 ;  /* 0x0000003500007207 */ /* 0x000fc80001000000 */
[----:B------:R-:W-:-:S04]  /*5d90*/  SEL R0, R0, R53, P3 ;  /* 0x0000003500007207 */ /* 0x000fc80001800000 */
[----:B------:R-:W-:-:S04]  /*5da0*/  SEL R3, R0, R53, P1 ;  /* 0x0000003500037207 */ /* 0x000fc80000800000 */
[----:B------:R-:W-:-:S13]  /*5db0*/  ISETP.NE.AND P1, PT, R3, RZ, PT ;  /* 0x000000ff0300720c */ /* 0x000fda0003f25270 */
[----:B------:R-:W-:Y:S05]  /*5dc0*/  @!P1 BRA `(.L_x_66) ;  /* 0x0000000000e89947 */ /* 0x000fea0003800000 */
[----:B------:R-:W-:-:S13]  /*5dd0*/  ISETP.NE.AND P1, PT, R3, 0x1, PT ;  /* 0x000000010300780c */ /* 0x000fda0003f25270 */
[----:B------:R-:W-:Y:S05]  /*5de0*/  @P1 BRA `(.L_x_67) ;  /* 0x0000000000d01947 */ /* 0x000fea0003800000 */
[C---:B------:R-:W-:Y:S01]  /*5df0*/  FADD R0, -R36.reuse, R51 ;  /* 0x0000003324007221 */ /* 0x040fe20000000100 */
[----:B------:R-:W-:Y:S01]  /*5e00*/  FMUL R10, R36, R39 ;  /* 0x00000027240a7220 */ /* 0x000fe20000400000 */
[----:B------:R-:W-:Y:S02]  /*5e10*/  BSSY.RECONVERGENT B6, `(.L_x_68) ;  /* 0x000000d000067945 */ /* 0x000fe40003800200 */
[----:B------:R-:W0:Y:S01]  /*5e20*/  MUFU.RCP R3, R0 ;  /* 0x0000000000037308 */ /* 0x000e220000001000 */
[----:B------:R-:W-:-:S07]  /*5e30*/  FFMA R10, R35, R51, -R10 ;  /* 0x00000033230a7223 */ /* 0x000fce000000080a */
[----:B------:R-:W1:Y:S01]  /*5e40*/  FCHK P1, R10, R0 ;  /* 0x000000000a007302 */ /* 0x000e620000020000 */
[----:B0-----:R-:W-:-:S04]  /*5e50*/  FFMA R2, -R0, R3, 1 ;  /* 0x3f80000000027423 */ /* 0x001fc80000000103 */
[----:B------:R-:W-:-:S04]  /*5e60*/  FFMA R3, R3, R2, R3 ;  /* 0x0000000203037223 */ /* 0x000fc80000000003 */
[----:B------:R-:W-:-:S04]  /*5e70*/  FFMA R2, R10, R3, RZ ;  /* 0x000000030a027223 */ /* 0x000fc800000000ff */
[----:B------:R-:W-:-:S04]  /*5e80*/  FFMA R6, -R0, R2, R10 ;  /* 0x0000000200067223 */ /* 0x000fc8000000010a */
[----:B------:R-:W-:Y:S01]  /*5e90*/  FFMA R9, R3, R6, R2 ;  /* 0x0000000603097223 */ /* 0x000fe20000000002 */
[----:B-1----:R-:W-:Y:S06]  /*5ea0*/  @!P1 BRA `(.L_x_69) ;  /* 0x00000000000c9947 */ /* 0x002fec0003800000 */
[----:B------:R-:W-:Y:S02]  /*5eb0*/  MOV R9, R0 ;  /* 0x0000000000097202 */ /* 0x000fe40000000f00 */
[----:B------:R-:W-:-:S07]  /*5ec0*/  MOV R12, 0x5ee0 ;  /* 0x00005ee0000c7802 */ /* 0x000fce0000000f00 */
[----:B------:R-:W-:Y:S05]  /*5ed0*/  CALL.REL.NOINC `($__internal_3_$__cuda_sm3x_div_rn_noftz_f32_slowpath) ;  /* 0x0000002000887944 */ /* 0x000fea0003c00000 */
.L_x_69:
[----:B------:R-:W-:Y:S05]  /*5ee0*/  BSYNC.RECONVERGENT B6 ;  /* 0x0000000000067941 */ /* 0x000fea0003800200 */
.L_x_68:
[----:B------:R-:W0:Y:S01]  /*5ef0*/  MUFU.RCP R7, R0 ;  /* 0x0000000000077308 */ /* 0x000e220000001000 */
[----:B------:R-:W-:Y:S01]  /*5f00*/  FMUL R3, R36, R41 ;  /* 0x0000002924037220 */ /* 0x000fe20000400000 */
[----:B------:R1:W-:Y:S01]  /*5f10*/  ST.E desc[UR36][R18.64], R9 ;  /* 0x0000000912007985 */ /* 0x0003e2000c101924 */
[----:B------:R-:W-:Y:S02]  /*5f20*/  BSSY.RECONVERGENT B6, `(.L_x_70) ;  /* 0x000000d000067945 */ /* 0x000fe40003800200 */
[----:B------:R-:W-:-:S04]  /*5f30*/  FFMA R10, R34, R51, -R3 ;  /* 0x00000033220a7223 */ /* 0x000fc80000000803 */
[----:B------:R-:W2:Y:S01]  /*5f40*/  FCHK P1, R10, R0 ;  /* 0x000000000a007302 */ /* 0x000ea20000020000 */
[----:B0-----:R-:W-:-:S04]  /*5f50*/  FFMA R2, -R0, R7, 1 ;  /* 0x3f80000000027423 */ /* 0x001fc80000000107 */
[----:B------:R-:W-:-:S04]  /*5f60*/  FFMA R2, R7, R2, R7 ;  /* 0x0000000207027223 */ /* 0x000fc80000000007 */
[----:B------:R-:W-:-:S04]  /*5f70*/  FFMA R3, R2, R10, RZ ;  /* 0x0000000a02037223 */ /* 0x000fc800000000ff */
[----:B------:R-:W-:-:S04]  /*5f80*/  FFMA R6, -R0, R3, R10 ;  /* 0x0000000300067223 */ /* 0x000fc8000000010a */
[----:B------:R-:W-:Y:S01]  /*5f90*/  FFMA R3, R2, R6, R3 ;  /* 0x0000000602037223 */ /* 0x000fe20000000003 */
[----:B-12---:R-:W-:Y:S06]  /*5fa0*/  @!P1 BRA `(.L_x_71) ;  /* 0x0000000000109947 */ /* 0x006fec0003800000 */
[----:B------:R-:W-:Y:S01]  /*5fb0*/  IMAD.MOV.U32 R9, RZ, RZ, R0 ;  /* 0x000000ffff097224 */ /* 0x000fe200078e0000 */
[----:B------:R-:W-:-:S07]  /*5fc0*/  MOV R12, 0x5fe0 ;  /* 0x00005fe0000c7802 */ /* 0x000fce0000000f00 */
[----:B------:R-:W-:Y:S05]  /*5fd0*/  CALL.REL.NOINC `($__internal_3_$__cuda_sm3x_div_rn_noftz_f32_slowpath) ;  /* 0x0000002000487944 */ /* 0x000fea0003c00000 */
[----:B------:R-:W-:-:S07]  /*5fe0*/  MOV R3, R9 ;  /* 0x0000000900037202 */ /* 0x000fce0000000f00 */
.L_x_71:
[----:B------:R-:W-:Y:S05]  /*5ff0*/  BSYNC.RECONVERGENT B6 ;  /* 0x0000000000067941 */ /* 0x000fea0003800200 */
.L_x_70:
[----:B------:R-:W0:Y:S01]  /*6000*/  MUFU.RCP R7, R0 ;  /* 0x0000000000077308 */ /* 0x000e220000001000 */
[----:B------:R-:W-:Y:S01]  /*6010*/  FMUL R2, R36, R51 ;  /* 0x0000003324027220 */ /* 0x000fe20000400000 */
[----:B------:R1:W-:Y:S01]  /*6020*/  ST.E desc[UR36][R18.64+0x4], R3 ;  /* 0x0000040312007985 */ /* 0x0003e2000c101924 */
[----:B------:R-:W-:Y:S02]  /*6030*/  BSSY.RECONVERGENT B6, `(.L_x_72) ;  /* 0x000000c000067945 */ /* 0x000fe40003800200 */
[----:B------:R-:W-:-:S04]  /*6040*/  FADD R10, R2, -R2 ;  /* 0x80000002020a7221 */ /* 0x000fc80000000000 */
[----:B------:R-:W2:Y:S01]  /*6050*/  FCHK P1, R10, R0 ;  /* 0x000000000a007302 */ /* 0x000ea20000020000 */
[----:B0-----:R-:W-:-:S04]  /*6060*/  FFMA R6, -R0, R7, 1 ;  /* 0x3f80000000067423 */ /* 0x001fc80000000107 */
[----:B------:R-:W-:-:S04]  /*6070*/  FFMA R2, R7, R6, R7 ;  /* 0x0000000607027223 */ /* 0x000fc80000000007 */
[----:B------:R-:W-:-:S04]  /*6080*/  FFMA R7, R2, R10, RZ ;  /* 0x0000000a02077223 */ /* 0x000fc800000000ff */
[----:B------:R-:W-:-:S04]  /*6090*/  FFMA R6, -R0, R7, R10 ;  /* 0x0000000700067223 */ /* 0x000fc8000000010a */
[----:B------:R-:W-:Y:S01]  /*60a0*/  FFMA R9, R2, R6, R7 ;  /* 0x0000000602097223 */ /* 0x000fe20000000007 */
[----:B-12---:R-:W-:Y:S06]  /*60b0*/  @!P1 BRA `(.L_x_73) ;  /* 0x00000000000c9947 */ /* 0x006fec0003800000 */
[----:B------:R-:W-:Y:S02]  /*60c0*/  MOV R9, R0 ;  /* 0x0000000000097202 */ /* 0x000fe40000000f00 */
[----:B------:R-:W-:-:S07]  /*60d0*/  MOV R12, 0x60f0 ;  /* 0x000060f0000c7802 */ /* 0x000fce0000000f00 */
[----:B------:R-:W-:Y:S05]  /*60e0*/  CALL.REL.NOINC `($__internal_3_$__cuda_sm3x_div_rn_noftz_f32_slowpath) ;  /* 0x0000002000047944 */ /* 0x000fea0003c00000 */
.L_x_73:
[----:B------:R-:W-:Y:S05]  /*60f0*/  BSYNC.RECONVERGENT B6 ;  /* 0x0000000000067941 */ /* 0x000fea0003800200 */
.L_x_72:
[----:B------:R0:W-:Y:S01]  /*6100*/  ST.E desc[UR36][R18.64+0x8], R9 ;  /* 0x0000080912007985 */ /* 0x0001e2000c101924 */
[----:B------:R-:W-:Y:S01]  /*6110*/  IMAD.MOV.U32 R3, RZ, RZ, 0x2b ;  /* 0x0000002bff037424 */ /* 0x000fe200078e00ff */
[----:B------:R-:W-:Y:S06]  /*6120*/  BRA `(.L_x_66) ;  /* 0x0000000000107947 */ /* 0x000fec0003800000 */
.L_x_67:
[----:B------:R1:W-:Y:S01]  /*6130*/  ST.E desc[UR36][R18.64], R35 ;  /* 0x0000002312007985 */ /* 0x0003e2000c101924 */
[----:B------:R-:W-:-:S03]  /*6140*/  MOV R3, R53 ;  /* 0x0000003500037202 */ /* 0x000fc60000000f00 */
[----:B------:R1:W-:Y:S04]  /*6150*/  ST.E desc[UR36][R18.64+0x4], R34 ;  /* 0x0000042212007985 */ /* 0x0003e8000c101924 */
[----:B------:R1:W-:Y:S02]  /*6160*/  ST.E desc[UR36][R18.64+0x8], R36 ;  /* 0x0000082412007985 */ /* 0x0003e4000c101924 */
.L_x_66:
[----:B------:R-:W-:Y:S05]  /*6170*/  BSYNC.RECONVERGENT B5 ;  /* 0x0000000000057941 */ /* 0x000fea0003800200 */
.L_x_65:
[----:B------:R-:W-:Y:S02]  /*6180*/  IADD3 R32, P1, PT, R32, 0x1, RZ ;  /* 0x0000000120207810 */ /* 0x000fe40007f3e0ff */
[----:B------:R-:W-:Y:S02]  /*6190*/  SHF.L.U32 R7, R15, 0x3, RZ ;  /* 0x000000030f077819 */ /* 0x000fe400000006ff */
[----:B------:R-:W-:Y:S01]  /*61a0*/  ISETP.EQ.AND P2, PT, R3, RZ, PT ;  /* 0x000000ff0300720c */ /* 0x000fe20003f42270 */
[----:B------:R-:W-:Y:S01]  /*61b0*/  IMAD.X R33, RZ, RZ, R33, P1 ;  /* 0x000000ffff217224 */ /* 0x000fe200008e0621 */
[----:B------:R-:W-:Y:S02]  /*61c0*/  ISETP.GE.U32.AND P1, PT, R32, R7, PT ;  /* 0x000000072000720c */ /* 0x000fe40003f26070 */
[----:B------:R-:W-:-:S04]  /*61d0*/  SHF.R.S32.HI R0, RZ, 0x1f, R7 ;  /* 0x0000001fff007819 */ /* 0x000fc80000011407 */
[----:B------:R-:W-:-:S13]  /*61e0*/  ISETP.GE.U32.AND.EX P1, PT, R33, R0, PT, P1 ;  /* 0x000000002100720c */ /* 0x000fda0003f26110 */
[----:B------:R-:W-:Y:S05]  /*61f0*/  @!P1 BRA P2, `(.L_x_74) ;  /* 0xffffffbc002c9947 */ /* 0x000fea000103ffff */
[----:B------:R-:W-:Y:S05]  /*6200*/  BSYNC.RECONVERGENT B0 ;  /* 0x0000000000007941 */ /* 0x000fea0003800200 */
.L_x_10:
[----:B------:R-:W-:Y:S01]  /*6210*/  ST.E.64 desc[UR36][R4.64], R32 ;  /* 0x0000002004007985 */ /* 0x000fe2000c101b24 */
[----:B------:R-:W2:Y:S03]  /*6220*/  LDCU.64 UR4, c[0x0][0x3b8] ;  /* 0x00007700ff0477ac */ /* 0x000ea60008000a00 */
[----:B------:R3:W-:Y:S01]  /*6230*/  ST.E desc[UR36][R16.64], R3 ;  /* 0x0000000310007985 */ /* 0x0007e2000c101924 */
[C---:B------:R-:W-:Y:S01]  /*6240*/  SHF.L.U32 R0, R42.reuse, 0x2, RZ ;  /* 0x000000022a007819 */ /* 0x040fe200000006ff */
[----:B------:R-:W4:Y:S02]  /*6250*/  LDCU.128 UR8, c[0x0][0x400] ;  /* 0x00008000ff0877ac */ /* 0x000f240008000c00 */
[----:B------:R-:W5:Y:S01]  /*6260*/  LD.E R31, desc[UR36][R18.64] ;  /* 0x00000024121f7980 */ /* 0x000f62000c101900 */
[----:B------:R-:W-:Y:S02]  /*6270*/  SHF.L.U64.HI R2, R42, 0x2, R25 ;  /* 0x000000022a027819 */ /* 0x000fe40000010219 */
[----:B--2---:R-:W-:-:S04]  /*6280*/  IADD3 R6, P1, PT, R0, UR4, RZ ;  /* 0x0000000400067c10 */ /* 0x004fc8000ff3e0ff */
[----:B------:R-:W-:Y:S01]  /*6290*/  IADD3.X R7, PT, PT, R2, UR5, RZ, P1, !PT ;  /* 0x0000000502077c10 */ /* 0x000fe20008ffe4ff */
[----:B------:R-:W2:Y:S04]  /*62a0*/  LDCU.128 UR4, c[0x0][0x3c0] ;  /* 0x00007800ff0477ac */ /* 0x000ea80008000c00 */
[----:B-----5:R5:W-:Y:S04]  /*62b0*/  STG.E desc[UR36][R6.64], R31 ;  /* 0x0000001f06007986 */ /* 0x020be8000c101924 */
[----:B-1----:R-:W3:Y:S01]  /*62c0*/  LD.E R35, desc[UR36][R18.64+0x4] ;  /* 0x0000042412237980 */ /* 0x002ee2000c101900 */
[----:B--2---:R-:W-:-:S04]  /*62d0*/  IADD3 R8, P1, PT, R0, UR4, RZ ;  /* 0x0000000400087c10 */ /* 0x004fc8000ff3e0ff */
[----:B0-----:R-:W-:Y:S01]  /*62e0*/  IADD3.X R9, PT, PT, R2, UR5, RZ, P1, !PT ;  /* 0x0000000502097c10 */ /* 0x001fe20008ffe4ff */
[----:B------:R-:W0:Y:S01]  /*62f0*/  LDCU.64 UR4, c[0x0][0x418] ;  /* 0x00008300ff0477ac */ /* 0x000e220008000a00 */
[----:B------:R-:W-:-:S03]  /*6300*/  IADD3 R28, P1, PT, R0, UR6, RZ ;  /* 0x00000006001c7c10 */ /* 0x000fc6000ff3e0ff */
[----:B---3--:R0:W-:Y:S04]  /*6310*/  STG.E desc[UR36][R8.64], R35 ;  /* 0x0000002308007986 */ /* 0x0081e8000c101924 */
[----:B------:R-:W2:Y:S01]  /*6320*/  LD.E R3, desc[UR36][R18.64+0x8] ;  /* 0x0000082412037980 */ /* 0x000ea2000c101900 */
[----:B------:R-:W-:Y:S02]  /*6330*/  IADD3.X R29, PT, PT, R2, UR7, RZ, P1, !PT ;  /* 0x00000007021d7c10 */ /* 0x000fe40008ffe4ff */
[----:B----4-:R-:W-:-:S03]  /*6340*/  IADD3 R30, P1, PT, R0, UR10, RZ ;  /* 0x0000000a001e7c10 */ /* 0x010fc6000ff3e0ff */
[----:B--2---:R1:W-:Y:S04]  /*6350*/  STG.E desc[UR36][R28.64], R3 ;  /* 0x000000031c007986 */ /* 0x0043e8000c101924 */
[----:B------:R-:W2:Y:S01]  /*6360*/  LD.E R33, desc[UR36][R16.64] ;  /* 0x0000002410217980 */ /* 0x000ea2000c101900 */
[----:B-----5:R-:W-:Y:S02]  /*6370*/  IADD3.X R31, PT, PT, R2, UR11, RZ, P1, !PT ;  /* 0x0000000b021f7c10 */ /* 0x020fe40008ffe4ff */
[----:B0-----:R-:W-:-:S03]  /*6380*/  LEA R8, P1, R42, UR4, 0x3 ;  /* 0x000000042a087c11 */ /* 0x001fc6000f8218ff */
[----:B--2---:R0:W-:Y:S04]  /*6390*/  STG.E desc[UR36][R30.64], R33 ;  /* 0x000000211e007986 */ /* 0x0041e8000c101924 */
[----:B------:R-:W2:Y:S01]  /*63a0*/  LD.E.64 R6, desc[UR36][R4.64] ;  /* 0x0000002404067980 */ /* 0x000ea2000c101b00 */
[----:B------:R-:W-:Y:S02]  /*63b0*/  LEA.HI.X R9, R42, UR5, R25, 0x3, P1 ;  /* 0x000000052a097c11 */ /* 0x000fe400088f1c19 */
[----:B-1----:R-:W-:-:S05]  /*63c0*/  I2FP.F32.S32 R3, UR40 ;  /* 0x0000002800037c45 */ /* 0x002fca0008201400 */
[----:B------:R-:W-:Y:S01]  /*63d0*/  FADD R32, R3, -1 ;  /* 0xbf80000003207421 */ /* 0x000fe20000000000 */
[----:B------:R-:W-:-:S03]  /*63e0*/  I2FP.F32.S32 R3, R24 ;  /* 0x0000001800037245 */ /* 0x000fc60000201400 */
[----:B------:R-:W1:Y:S02]  /*63f0*/  F2F.F64.F32 R28, R32 ;  /* 0x00000020001c7310 */ /* 0x000e640000201800 */
[----:B0-----:R-:W-:Y:S01]  /*6400*/  FADD R33, R3, -1 ;  /* 0xbf80000003217421 */ /* 0x001fe20000000000 */
[----:B--2---:R0:W-:Y:S04]  /*6410*/  STG.E.64 desc[UR36][R8.64], R6 ;  /* 0x0000000608007986 */ /* 0x0041e8000c101b24 */
[----:B------:R-:W2:Y:S04]  /*6420*/  LD.E R12, desc[UR36][R18.64+0x4] ;  /* 0x00000424120c7980 */ /* 0x000ea8000c101900 */
[----:B------:R-:W3:Y:S04]  /*6430*/  LD.E R25, desc[UR36][R18.64+0x8] ;  /* 0x0000082412197980 */ /* 0x000ee8000c101900 */
[----:B------:R-:W4:Y:S01]  /*6440*/  LD.E R10, desc[UR36][R18.64] ;  /* 0x00000024120a7980 */ /* 0x000f22000c101900 */
[----:B------:R-:W5:Y:S01]  /*6450*/  F2F.F64.F32 R30, R33 ;  /* 0x00000021001e7310 */ /* 0x000f620000201800 */
[----:B------:R-:W-:Y:S01]  /*6460*/  UMOV UR4, 0xeb1c432d ;  /* 0xeb1c432d00047882 */ /* 0x000fe20000000000 */
[----:B------:R-:W-:Y:S01]  /*6470*/  UMOV UR5, 0x3f1a36e2 ;  /* 0x3f1a36e200057882 */ /* 0x000fe20000000000 */
[----:B------:R-:W-:Y:S01]  /*6480*/  UIADD3 UR6, UPT, UPT, UR40, -0x1, URZ ;  /* 0xffffffff28067890 */ /* 0x000fe2000fffe0ff */
[----:B-1----:R-:W-:Y:S01]  /*6490*/  DADD R28, R28, -UR4 ;  /* 0x800000041c1c7e29 */ /* 0x002fe20008000000 */
[----:B0-----:R-:W-:-:S04]  /*64a0*/  IADD3 R8, PT, PT, R24, -0x1, RZ ;  /* 0xffffffff18087810 */ /* 0x001fc80007ffe0ff */
[----:B------:R-:W-:Y:S01]  /*64b0*/  I2FP.F32.S32 R3, UR6 ;  /* 0x0000000600037c45 */ /* 0x000fe20008201400 */
[----:B------:R-:W0:Y:S01]  /*64c0*/  F2F.F32.F64 R7, R28 ;  /* 0x0000001c00077310 */ /* 0x000e220000301000 */
[----:B------:R-:W-:Y:S01]  /*64d0*/  I2FP.F32.S32 R8, R8 ;  /* 0x0000000800087245 */ /* 0x000fe20000201400 */
[----:B-----5:R-:W-:Y:S02]  /*64e0*/  DADD R30, R30, -UR4 ;  /* 0x800000041e1e7e29 */ /* 0x020fe40008000000 */
[----:B------:R-:W1:Y:S04]  /*64f0*/  LDCU.128 UR4, c[0x0][0x3f0] ;  /* 0x00007e00ff0477ac */ /* 0x000e680008000c00 */
[----:B------:R5:W1:Y:S04]  /*6500*/  F2F.F32.F64 R9, R30 ;  /* 0x0000001e00097310 */ /* 0x000a680000301000 */
[----:B-----5:R-:W5:Y:S01]  /*6510*/  LDC.64 R30, c[0x0][0x380] ;  /* 0x0000e000ff1e7b82 */ /* 0x020f620000000a00 */
[----:B--2---:R-:W-:-:S04]  /*6520*/  FSETP.GT.AND P1, PT, R12, RZ, PT ;  /* 0x000000ff0c00720b */ /* 0x004fc80003f24000 */
[----:B------:R-:W-:Y:S02]  /*6530*/  FSEL R12, R12, 9.9999997473787516356e-05, P1 ;  /* 0x38d1b7170c0c7808 */ /* 0x000fe40000800000 */
[C---:B---3--:R-:W-:Y:S02]  /*6540*/  FSETP.GT.AND P1, PT, R25.reuse, RZ, PT ;  /* 0x000000ff1900720b */ /* 0x048fe40003f24000 */
[----:B------:R-:W-:Y:S02]  /*6550*/  FSETP.GEU.AND P2, PT, R12, R3, PT ;  /* 0x000000030c00720b */ /* 0x000fe40003f4e000 */
[----:B------:R-:W-:Y:S02]  /*6560*/  FSEL R6, R25, 9.9999997473787516356e-05, P1 ;  /* 0x38d1b71719067808 */ /* 0x000fe40000800000 */
[----:B----4-:R-:W-:Y:S02]  /*6570*/  FSETP.GT.AND P1, PT, R10, RZ, PT ;  /* 0x000000ff0a00720b */ /* 0x010fe40003f24000 */
[----:B0-----:R-:W-:-:S02]  /*6580*/  FSEL R47, R12, R7, !P2 ;  /* 0x000000070c2f7208 */ /* 0x001fc40005000000 */
[----:B------:R-:W-:Y:S02]  /*6590*/  FSETP.GEU.AND P2, PT, R6, R21, PT ;  /* 0x000000150600720b */ /* 0x000fe40003f4e000 */
[----:B------:R-:W-:Y:S01]  /*65a0*/  FSEL R10, R10, 9.9999997473787516356e-05, P1 ;  /* 0x38d1b7170a0a7808 */ /* 0x000fe20000800000 */
[----:B------:R-:W-:Y:S01]  /*65b0*/  F2I.FLOOR.NTZ R12, R47 ;  /* 0x0000002f000c7305 */ /* 0x000fe20000207100 */
[----:B------:R-:W-:Y:S01]  /*65c0*/  FSEL R50, R6, R11, !P2 ;  /* 0x0000000b06327208 */ /* 0x000fe20005000000 */
[----:B------:R-:W-:Y:S01]  /*65d0*/  IMAD R6, R24, UR40, RZ ;  /* 0x0000002818067c24 */ /* 0x000fe2000f8e02ff */
[----:B------:R-:W-:-:S04]  /*65e0*/  FSETP.GEU.AND P1, PT, R10, R8, PT ;  /* 0x000000080a00720b */ /* 0x000fc80003f2e000 */
[----:B-1----:R-:W-:Y:S01]  /*65f0*/  FSEL R45, R10, R9, !P1 ;  /* 0x000000090a2d7208 */ /* 0x002fe20004800000 */
[----:B------:R-:W0:Y:S08]  /*6600*/  F2I.FLOOR.NTZ R29, R50 ;  /* 0x00000032001d7305 */ /* 0x000e300000207100 */
[----:B------:R-:W1:Y:S01]  /*6610*/  F2I.FLOOR.NTZ R25, R45 ;  /* 0x0000002d00197305 */ /* 0x000e620000207100 */
[----:B0-----:R-:W-:-:S04]  /*6620*/  IMAD R12, R29, UR40, R12 ;  /* 0x000000281d0c7c24 */ /* 0x001fc8000f8e020c */
[----:B-1----:R-:W-:-:S04]  /*6630*/  IMAD R25, R24, R12, R25 ;  /* 0x0000000c18197224 */ /* 0x002fc800078e0219 */
[----:B-----5:R-:W-:-:S05]  /*6640*/  IMAD.WIDE R30, R25, 0x4, R30 ;  /* 0x00000004191e7825 */ /* 0x020fca00078e021e */
        /* <DEDUP_REMOVED lines=22> */
[----:B--2---:R-:W0:Y:S08]  /*67b0*/  F2F.F64.F32 R36, R52 ;  /* 0x0000003400247310 */ /* 0x004e300000201800 */
[----:B----4-:R-:W1:Y:S01]  /*67c0*/  F2F.F64.F32 R48, R53 ;  /* 0x0000003500307310 */ /* 0x010e620000201800 */
[----:B0-----:R-:W-:-:S07]  /*67d0*/  DMUL R40, R36, R30 ;  /* 0x0000001e24287228 */ /* 0x001fce0000000000 */
[----:B---3--:R-:W0:Y:S01]  /*67e0*/  F2F.F64.F32 R38, R54 ;  /* 0x0000003600267310 */ /* 0x008e220000201800 */
[----:B-1----:R-:W-:-:S08]  /*67f0*/  DMUL R48, R30, R48 ;  /* 0x000000301e307228 */ /* 0x002fd00000000000 */
[----:B------:R-:W-:Y:S02]  /*6800*/  DMUL R50, R34, R48 ;  /* 0x0000003022327228 */ /* 0x000fe40000000000 */
[----:B------:R-:W-:Y:S01]  /*6810*/  DMUL R48, R40, R34 ;  /* 0x0000002228307228 */ /* 0x000fe20000000000 */
[----:B-----5:R-:W1:Y:S01]  /*6820*/  F2F.F64.F32 R40, R55 ;  /* 0x0000003700287310 */ /* 0x020e620000201800 */
[----:B0-----:R-:W-:Y:S02]  /*6830*/  DMUL R38, R30, R38 ;  /* 0x000000261e267228 */ /* 0x001fe40000000000 */
[C---:B------:R-:W-:Y:S02]  /*6840*/  DADD R36, -R32.reuse, 1 ;  /* 0x3ff0000020247429 */ /* 0x040fe40000000100 */
[----:B------:R-:W-:Y:S01]  /*6850*/  DMUL R50, R32, R50 ;  /* 0x0000003220327228 */ /* 0x000fe20000000000 */
[----:B------:R-:W-:-:S03]  /*6860*/  FMUL R45, R43, R46 ;  /* 0x0000002e2b2d7220 */ /* 0x000fc60000400000 */
[----:B------:R-:W-:Y:S02]  /*6870*/  DMUL R46, R28, R38 ;  /* 0x000000261c2e7228 */ /* 0x000fe40000000000 */
[----:B------:R-:W0:Y:S02]  /*6880*/  F2F.F64.F32 R38, R45 ;  /* 0x0000002d00267310 */ /* 0x000e240000201800 */
[----:B------:R-:W-:Y:S02]  /*6890*/  DFMA R48, R48, R36, R50 ;  /* 0x000000243030722b */ /* 0x000fe40000000032 */
[----:B-1----:R-:W-:Y:S01]  /*68a0*/  DMUL R40, R30, R40 ;  /* 0x000000281e287228 */ /* 0x002fe20000000000 */
[----:B------:R-:W-:-:S04]  /*68b0*/  FMUL R44, R43, R44 ;  /* 0x0000002c2b2c7220 */ /* 0x000fc80000400000 */
[----:B------:R-:W1:Y:S01]  /*68c0*/  F2F.F64.F32 R30, R44 ;  /* 0x0000002c001e7310 */ /* 0x000e620000201800 */
[----:B------:R-:W-:Y:S02]  /*68d0*/  DFMA R46, R36, R46, R48 ;  /* 0x0000002e242e722b */ /* 0x000fe40000000030 */
[----:B------:R-:W-:Y:S01]  /*68e0*/  DMUL R40, R28, R40 ;  /* 0x000000281c287228 */ /* 0x000fe20000000000 */
[----:B------:R-:W-:Y:S01]  /*68f0*/  FMUL R10, R43, R10 ;  /* 0x0000000a2b0a7220 */ /* 0x000fe20000400000 */
[----:B0-----:R-:W-:-:S06]  /*6900*/  DMUL R38, R34, R38 ;  /* 0x0000002622267228 */ /* 0x001fcc0000000000 */
[----:B------:R-:W-:Y:S01]  /*6910*/  DFMA R40, R32, R40, R46 ;  /* 0x000000282028722b */ /* 0x000fe2000000002e */
[----:B------:R-:W-:Y:S01]  /*6920*/  FMUL R12, R43, R12 ;  /* 0x0000000c2b0c7220 */ /* 0x000fe20000400000 */
[C---:B------:R-:W-:Y:S01]  /*6930*/  FMUL R10, R25.reuse, R10 ;  /* 0x0000000a190a7220 */ /* 0x040fe20000400000 */
[----:B-1----:R-:W-:Y:S02]  /*6940*/  DMUL R30, R34, R30 ;  /* 0x0000001e221e7228 */ /* 0x002fe40000000000 */
[----:B------:R-:W-:Y:S01]  /*6950*/  FMUL R25, R25, R12 ;  /* 0x0000000c19197220 */ /* 0x000fe20000400000 */
[----:B------:R-:W0:Y:S02]  /*6960*/  F2F.F64.F32 R28, R10 ;  /* 0x0000000a001c7310 */ /* 0x000e240000201800 */
[----:B------:R-:W-:Y:S01]  /*6970*/  DFMA R38, R36, R38, R40 ;  /* 0x000000262426722b */ /* 0x000fe20000000028 */
[----:B------:R-:W-:-:S07]  /*6980*/  FMUL R25, R42, R25 ;  /* 0x000000192a197220 */ /* 0x000fce0000400000 */
[----:B------:R-:W-:Y:S01]  /*6990*/  DFMA R30, R32, R30, R38 ;  /* 0x0000001e201e722b */ /* 0x000fe20000000026 */
[----:B------:R-:W1:Y:S07]  /*69a0*/  F2F.F64.F32 R32, R25 ;  /* 0x0000001900207310 */ /* 0x000e6e0000201800 */
        /* <DEDUP_REMOVED lines=9> */
[----:B0-----:R-:W0:Y:S01]  /*6a40*/  LDC.64 R30, c[0x0][0x388] ;  /* 0x0000e200ff1e7b82 */ /* 0x001e220000000a00 */
[----:B--2---:R-:W-:-:S04]  /*6a50*/  FSETP.GT.AND P1, PT, R12, RZ, PT ;  /* 0x000000ff0c00720b */ /* 0x004fc80003f24000 */
[----:B------:R-:W-:Y:S02]  /*6a60*/  FSEL R12, R12, 9.9999997473787516356e-05, P1 ;  /* 0x38d1b7170c0c7808 */ /* 0x000fe40000800000 */
[----:B---3--:R-:W-:Y:S02]  /*6a70*/  FSETP.GT.AND P1, PT, R32, RZ, PT ;  /* 0x000000ff2000720b */ /* 0x008fe40003f24000 */
[----:B------:R-:W-:Y:S02]  /*6a80*/  FSETP.GEU.AND P2, PT, R12, R3, PT ;  /* 0x000000030c00720b */ /* 0x000fe40003f4e000 */
        /* <DEDUP_REMOVED lines=119> */
[----:B----4-:R-:W0:Y:S08]  /*7200*/  F2F.F64.F32 R40, R47 ;  /* 0x0000002f00287310 */ /* 0x010e300000201800 */
[----:B--2---:R-:W1:Y:S01]  /*7210*/  F2F.F64.F32 R38, R46 ;  /* 0x0000002e00267310 */ /* 0x004e620000201800 */
[----:B0-----:R-:W-:-:S07]  /*7220*/  DMUL R40, R34, R40 ;  /* 0x0000002822287228 */ /* 0x001fce0000000000 */
[----:B---3--:R-:W0:Y:S01]  /*7230*/  F2F.F64.F32 R36, R48 ;  /* 0x0000003000247310 */ /* 0x008e220000201800 */
[----:B------:R-:W-:-:S07]  /*7240*/  DMUL R40, R28, R40 ;  /* 0x000000281c287228 */ /* 0x000fce0000000000 */
[----:B-----5:R-:W2:Y:S01]  /*7250*/  F2F.F64.F32 R42, R49 ;  /* 0x00000031002a7310 */ /* 0x020ea20000201800 */
[----:B-1----:R-:W-:Y:S02]  /*7260*/  DMUL R38, R38, R34 ;  /* 0x0000002226267228 */ /* 0x002fe40000000000 */
[----:B------:R-:W-:-:S06]  /*7270*/  DMUL R40, R8, R40 ;  /* 0x0000002808287228 */ /* 0x000fcc0000000000 */
[----:B------:R-:W-:Y:S02]  /*7280*/  DMUL R38, R38, R28 ;  /* 0x0000001c26267228 */ /* 0x000fe40000000000 */
[C---:B0-----:R-:W-:Y:S01]  /*7290*/  DMUL R36, R34.reuse, R36 ;  /* 0x0000002422247228 */ /* 0x041fe20000000000 */
[----:B------:R-:W-:Y:S01]  /*72a0*/  FMUL R51, R32, R51 ;  /* 0x0000003320337220 */ /* 0x000fe20000400000 */
[----:B--2---:R-:W-:-:S04]  /*72b0*/  DMUL R42, R34, R42 ;  /* 0x0000002a222a7228 */ /* 0x004fc80000000000 */
[----:B------:R-:W-:Y:S02]  /*72c0*/  DFMA R38, R38, R30, R40 ;  /* 0x0000001e2626722b */ /* 0x000fe40000000028 */
[C---:B------:R-:W-:Y:S01]  /*72d0*/  DMUL R36, R6.reuse, R36 ;  /* 0x0000002406247228 */ /* 0x040fe20000000000 */
[----:B------:R-:W0:Y:S01]  /*72e0*/  F2F.F64.F32 R40, R51 ;  /* 0x0000003300287310 */ /* 0x000e220000201800 */
[----:B------:R-:W-:Y:S01]  /*72f0*/  FMUL R33, R32, R33 ;  /* 0x0000002120217220 */ /* 0x000fe20000400000 */
[----:B------:R-:W-:-:S05]  /*7300*/  DMUL R42, R6, R42 ;  /* 0x0000002a062a7228 */ /* 0x000fca0000000000 */
[----:B------:R-:W-:Y:S01]  /*7310*/  DFMA R36, R30, R36, R38 ;  /* 0x000000241e24722b */ /* 0x000fe20000000026 */
        /* <DEDUP_REMOVED lines=18> */
[----:B0-----:R0:W-:Y:S02]  /*7440*/  STG.E desc[UR36][R8.64], R7 ;  /* 0x0000000708007986 */ /* 0x0011e4000c101924 */
.L_x_9:
[----:B------:R-:W-:Y:S05]  /*7450*/  BSYNC.RECONVERGENT B1 ;  /* 0x0000000000017941 */ /* 0x000fea0003800200 */
.L_x_8:
[----:B------:R-:W-:Y:S05]  /*7460*/  @!P0 BRA `(.L_x_75) ;  /* 0xffffff9000908947 */ /* 0x000fea000383ffff */
[----:B------:R-:W-:Y:S05]  /*7470*/  BSYNC.RECONVERGENT B2 ;  /* 0x0000000000027941 */ /* 0x000fea0003800200 */
.L_x_7:
[----:B------:R-:W-:Y:S01]  /*7480*/  MOV R2, 0x10 ;  /* 0x0000001000027802 */ /* 0x000fe20000000f00 */
[----:B------:R-:W-:Y:S01]  /*7490*/  IMAD.MOV.U32 R4, RZ, RZ, R22 ;  /* 0x000000ffff047224 */ /* 0x000fe200078e0016 */
[----:B------:R-:W-:Y:S02]  /*74a0*/  MOV R5, R23 ;  /* 0x0000001700057202 */ /* 0x000fe40000000f00 */
[----:B0-----:R0:W2:Y:S05]  /*74b0*/  LDC.64 R6, c[0x4][R2] ;  /* 0x0100000002067b82 */ /* 0x0010aa0000000a00 */
[----:B------:R-:W-:-:S07]  /*74c0*/  LEPC R20, `(.L_x_76) ;  /* 0x000000001014794e */ /* 0x000fce0000000000 */
[----:B012---:R-:W-:Y:S05]  /*74d0*/  CALL.ABS.NOINC R6 ;  /* 0x0000000006007343 */ /* 0x007fea0003c00000 */
.L_x_76:
[----:B------:R0:W1:Y:S01]  /*74e0*/  LDC.64 R6, c[0x4][R2] ;  /* 0x0100000002067b82 */ /* 0x0000620000000a00 */
[----:B------:R-:W-:Y:S01]  /*74f0*/  MOV R4, R18 ;  /* 0x0000001200047202 */ /* 0x000fe20000000f00 */
[----:B------:R-:W-:-:S07]  /*7500*/  IMAD.MOV.U32 R5, RZ, RZ, R19 ;  /* 0x000000ffff057224 */ /* 0x000fce00078e0013 */
[----:B------:R-:W-:-:S07]  /*7510*/  LEPC R20, `(.L_x_77) ;  /* 0x000000001014794e */ /* 0x000fce0000000000 */
[----:B01----:R-:W-:Y:S05]  /*7520*/  CALL.ABS.NOINC R6 ;  /* 0x0000000006007343 */ /* 0x003fea0003c00000 */
.L_x_77:
[----:B------:R-:W0:Y:S01]  /*7530*/  LDC.64 R2, c[0x4][R2] ;  /* 0x0100000002027b82 */ /* 0x000e220000000a00 */
[----:B------:R-:W-:Y:S02]  /*7540*/  MOV R4, R16 ;  /* 0x0000001000047202 */ /* 0x000fe40000000f00 */
[----:B------:R-:W-:-:S07]  /*7550*/  MOV R5, R17 ;  /* 0x0000001100057202 */ /* 0x000fce0000000f00 */
[----:B------:R-:W-:-:S07]  /*7560*/  LEPC R20, `(.L_x_78) ;  /* 0x000000001014794e */ /* 0x000fce0000000000 */
[----:B0-----:R-:W-:Y:S05]  /*7570*/  CALL.ABS.NOINC R2 ;  /* 0x0000000002007343 */ /* 0x001fea0003c00000 */
.L_x_78:
[----:B------:R-:W-:Y:S05]  /*7580*/  EXIT ;  /* 0x000000000000794d */ /* 0x000fea0003800000 */
        .weak           $__internal_0_$__cuda_sm20_div_rn_f64_full
        .type           $__internal_0_$__cuda_sm20_div_rn_f64_full,@function
        .size           $__internal_0_$__cuda_sm20_div_rn_f64_full,($__internal_1_$__cuda_sm20_div_u64 - $__internal_0_$__cuda_sm20_div_rn_f64_full)
$__internal_0_$__cuda_sm20_div_rn_f64_full:
[----:B------:R-:W-:Y:S01]  /*7590*/  FSETP.GEU.AND P3, PT, |R65|, 1.469367938527859385e-39, PT ;  /* 0x001000004100780b */ /* 0x000fe20003f6e200 */
[----:B------:R-:W-:Y:S01]  /*75a0*/  IMAD.MOV.U32 R54, RZ, RZ, R74 ;  /* 0x000000ffff367224 */ /* 0x000fe200078e004a */
[C---:B------:R-:W-:Y:S01]  /*75b0*/  FSETP.GEU.AND P1, PT, |R55|.reuse, 1.469367938527859385e-39, PT ;  /* 0x001000003700780b */ /* 0x040fe20003f2e200 */
[----:B------:R-:W-:Y:S01]  /*75c0*/  BSSY.RECONVERGENT B4, `(.L_x_79) ;  /* 0x0000054000047945 */ /* 0x000fe20003800200 */
[----:B------:R-:W-:Y:S02]  /*75d0*/  LOP3.LUT R75, R55, 0x800fffff, RZ, 0xc0, !PT ;  /* 0x800fffff374b7812 */ /* 0x000fe400078ec0ff */
[----:B------:R-:W-:Y:S02]  /*75e0*/  LOP3.LUT R7, R65, 0x7ff00000, RZ, 0xc0, !PT ;  /* 0x7ff0000041077812 */ /* 0x000fe400078ec0ff */
[----:B------:R-:W-:Y:S02]  /*75f0*/  LOP3.LUT R75, R75, 0x3ff00000, RZ, 0xfc, !PT ;  /* 0x3ff000004b4b7812 */ /* 0x000fe400078efcff */
[----:B------:R-:W-:-:S02]  /*7600*/  MOV R9, 0x1ca00000 ;  /* 0x1ca0000000097802 */ /* 0x000fc40000000f00 */
[----:B------:R-:W-:Y:S02]  /*7610*/  MOV R72, R64 ;  /* 0x0000004000487202 */ /* 0x000fe40000000f00 */
[----:B------:R-:W-:Y:S01]  /*7620*/  @!P3 LOP3.LUT R12, R55, 0x7ff00000, RZ, 0xc0, !PT ;  /* 0x7ff00000370cb812 */ /* 0x000fe200078ec0ff */
[----:B------:R-:W-:Y:S01]  /*7630*/  @!P1 DMUL R74, R54, 8.98846567431157953865e+307 ;  /* 0x7fe00000364a9828 */ /* 0x000fe20000000000 */
[----:B------:R-:W-:Y:S02]  /*7640*/  MOV R68, 0x1 ;  /* 0x0000000100447802 */ /* 0x000fe40000000f00 */
[----:B------:R-:W-:Y:S02]  /*7650*/  @!P3 ISETP.GE.U32.AND P4, PT, R7, R12, PT ;  /* 0x0000000c0700b20c */ /* 0x000fe40003f86070 */
[----:B------:R-:W-:Y:S01]  /*7660*/  LOP3.LUT R12, R55, 0x7ff00000, RZ, 0xc0, !PT ;  /* 0x7ff00000370c7812 */ /* 0x000fe200078ec0ff */
[----:B------:R-:W0:Y:S01]  /*7670*/  MUFU.RCP64H R69, R75 ;  /* 0x0000004b00457308 */ /* 0x000e220000001800 */
[----:B------:R-:W-:-:S02]  /*7680*/  @!P3 SEL R59, R9, 0x63400000, !P4 ;  /* 0x63400000093bb807 */ /* 0x000fc40006000000 */
[----:B------:R-:W-:Y:S02]  /*7690*/  ISETP.GE.U32.AND P2, PT, R7, R12, PT ;  /* 0x0000000c0700720c */ /* 0x000fe40003f46070 */
[--C-:B------:R-:W-:Y:S02]  /*76a0*/  @!P3 LOP3.LUT R66, R59, 0x80000000, R65.reuse, 0xf8, !PT ;  /* 0x800000003b42b812 */ /* 0x100fe400078ef841 */
[----:B------:R-:W-:Y:S02]  /*76b0*/  SEL R73, R9, 0x63400000, !P2 ;  /* 0x6340000009497807 */ /* 0x000fe40005000000 */
[----:B------:R-:W-:Y:S01]  /*76c0*/  @!P3 LOP3.LUT R67, R66, 0x100000, RZ, 0xfc, !PT ;  /* 0x001000004243b812 */ /* 0x000fe200078efcff */
[----:B------:R-:W-:Y:S01]  /*76d0*/  @!P3 IMAD.MOV.U32 R66, RZ, RZ, RZ ;  /* 0x000000ffff42b224 */ /* 0x000fe200078e00ff */
[----:B------:R-:W-:Y:S02]  /*76e0*/  LOP3.LUT R73, R73, 0x800fffff, R65, 0xf8, !PT ;  /* 0x800fffff49497812 */ /* 0x000fe400078ef841 */
[----:B------:R-:W-:-:S02]  /*76f0*/  MOV R50, R7 ;  /* 0x0000000700327202 */ /* 0x000fc40000000f00 */
[----:B------:R-:W-:Y:S02]  /*7700*/  @!P1 LOP3.LUT R12, R75, 0x7ff00000, RZ, 0xc0, !PT ;  /* 0x7ff000004b0c9812 */ /* 0x000fe400078ec0ff */
[----:B------:R-:W-:Y:S02]  /*7710*/  @!P3 DFMA R72, R72, 2, -R66 ;  /* 0x400000004848b82b */ /* 0x000fe40000000842 */
[----:B0-----:R-:W-:-:S08]  /*7720*/  DFMA R66, R68, -R74, 1 ;  /* 0x3ff000004442742b */ /* 0x001fd0000000084a */
[----:B------:R-:W-:Y:S01]  /*7730*/  DFMA R66, R66, R66, R66 ;  /* 0x000000424242722b */ /* 0x000fe20000000042 */
[----:B------:R-:W-:-:S05]  /*7740*/  @!P3 LOP3.LUT R50, R73, 0x7ff00000, RZ, 0xc0, !PT ;  /* 0x7ff000004932b812 */ /* 0x000fca00078ec0ff */
[----:B------:R-:W-:Y:S02]  /*7750*/  VIADD R52, R50, 0xffffffff ;  /* 0xffffffff32347836 */ /* 0x000fe40000000000 */
[----:B------:R-:W-:-:S03]  /*7760*/  DFMA R66, R68, R66, R68 ;  /* 0x000000424442722b */ /* 0x000fc60000000044 */
[----:B------:R-:W-:Y:S02]  /*7770*/  ISETP.GT.U32.AND P1, PT, R52, 0x7feffffe, PT ;  /* 0x7feffffe3400780c */ /* 0x000fe40003f24070 */
[----:B------:R-:W-:-:S03]  /*7780*/  IADD3 R52, PT, PT, R12, -0x1, RZ ;  /* 0xffffffff0c347810 */ /* 0x000fc60007ffe0ff */
[----:B------:R-:W-:Y:S01]  /*7790*/  DFMA R70, R66, -R74, 1 ;  /* 0x3ff000004246742b */ /* 0x000fe2000000084a */
[----:B------:R-:W-:-:S07]  /*77a0*/  ISETP.GT.U32.OR P1, PT, R52, 0x7feffffe, P1 ;  /* 0x7feffffe3400780c */ /* 0x000fce0000f24470 */
[----:B------:R-:W-:-:S08]  /*77b0*/  DFMA R70, R66, R70, R66 ;  /* 0x000000464246722b */ /* 0x000fd00000000042 */
[----:B------:R-:W-:-:S08]  /*77c0*/  DMUL R68, R70, R72 ;  /* 0x0000004846447228 */ /* 0x000fd00000000000 */
[----:B------:R-:W-:-:S08]  /*77d0*/  DFMA R66, R68, -R74, R72 ;  /* 0x8000004a4442722b */ /* 0x000fd00000000048 */
[----:B------:R-:W-:Y:S01]  /*77e0*/  DFMA R66, R70, R66, R68 ;  /* 0x000000424642722b */ /* 0x000fe20000000044 */
[----:B------:R-:W-:Y:S10]  /*77f0*/  @P1 BRA `(.L_x_80) ;  /* 0x00000000006c1947 */ /* 0x000ff40003800000 */
[----:B------:R-:W-:Y:S02]  /*7800*/  LOP3.LUT R12, R55, 0x7ff00000, RZ, 0xc0, !PT ;  /* 0x7ff00000370c7812 */ /* 0x000fe400078ec0ff */
[----:B------:R-:W-:Y:S02]  /*7810*/  MOV R64, RZ ;  /* 0x000000ff00407202 */ /* 0x000fe40000000f00 */
[CC--:B------:R-:W-:Y:S02]  /*7820*/  ISETP.GE.U32.AND P1, PT, R7.reuse, R12.reuse, PT ;  /* 0x0000000c0700720c */ /* 0x0c0fe40003f26070 */
[----:B------:R-:W-:Y:S02]  /*7830*/  VIADDMNMX R7, R7, -R12, 0xb9600000, !PT ;  /* 0xb960000007077446 */ /* 0x000fe4000780090c */
[----:B------:R-:W-:Y:S02]  /*7840*/  SEL R12, R9, 0x63400000, !P1 ;  /* 0x63400000090c7807 */ /* 0x000fe40004800000 */
[----:B------:R-:W-:-:S04]  /*7850*/  VIMNMX R7, PT, PT, R7, 0x46a00000, PT ;  /* 0x46a0000007077848 */ /* 0x000fc80003fe0100 */
[----:B------:R-:W-:-:S05]  /*7860*/  IADD3 R7, PT, PT, -R12, R7, RZ ;  /* 0x000000070c077210 */ /* 0x000fca0007ffe1ff */
[----:B------:R-:W-:-:S06]  /*7870*/  VIADD R65, R7, 0x7fe00000 ;  /* 0x7fe0000007417836 */ /* 0x000fcc0000000000 */
[----:B------:R-:W-:-:S10]  /*7880*/  DMUL R68, R66, R64 ;  /* 0x0000004042447228 */ /* 0x000fd40000000000 */
[----:B------:R-:W-:-:S13]  /*7890*/  FSETP.GTU.AND P1, PT, |R69|, 1.469367938527859385e-39, PT ;  /* 0x001000004500780b */ /* 0x000fda0003f2c200 */
[----:B------:R-:W-:Y:S05]  /*78a0*/  @P1 BRA `(.L_x_81) ;  /* 0x0000000000941947 */ /* 0x000fea0003800000 */
[----:B------:R-:W-:Y:S01]  /*78b0*/  DFMA R72, R66, -R74, R72 ;  /* 0x8000004a4248722b */ /* 0x000fe20000000048 */
[----:B------:R-:W-:-:S09]  /*78c0*/  MOV R64, RZ ;  /* 0x000000ff00407202 */ /* 0x000fd20000000f00 */
[C---:B------:R-:W-:Y:S02]  /*78d0*/  FSETP.NEU.AND P1, PT, R73.reuse, RZ, PT ;  /* 0x000000ff4900720b */ /* 0x040fe40003f2d000 */
[----:B------:R-:W-:-:S04]  /*78e0*/  LOP3.LUT R9, R73, 0x80000000, R55, 0x48, !PT ;  /* 0x8000000049097812 */ /* 0x000fc800078e4837 */
[----:B------:R-:W-:-:S07]  /*78f0*/  LOP3.LUT R65, R9, R65, RZ, 0xfc, !PT ;  /* 0x0000004109417212 */ /* 0x000fce00078efcff */
[----:B------:R-:W-:Y:S05]  /*7900*/  @!P1 BRA `(.L_x_81) ;  /* 0x00000000007c9947 */ /* 0x000fea0003800000 */
[----:B------:R-:W-:Y:S01]  /*7910*/  IMAD.MOV R55, RZ, RZ, -R7 ;  /* 0x000000ffff377224 */ /* 0x000fe200078e0a07 */
[----:B------:R-:W-:Y:S01]  /*7920*/  MOV R54, RZ ;  /* 0x000000ff00367202 */ /* 0x000fe20000000f00 */
[----:B------:R-:W-:Y:S01]  /*7930*/  DMUL.RP R64, R66, R64 ;  /* 0x0000004042407228 */ /* 0x000fe20000008000 */
[----:B------:R-:W-:-:S04]  /*7940*/  IADD3 R7, PT, PT, -R7, -0x43300000, RZ ;  /* 0xbcd0000007077810 */ /* 0x000fc80007ffe1ff */
[----:B------:R-:W-:-:S05]  /*7950*/  DFMA R54, R68, -R54, R66 ;  /* 0x800000364436722b */ /* 0x000fca0000000042 */
[----:B------:R-:W-:-:S05]  /*7960*/  LOP3.LUT R9, R65, R9, RZ, 0x3c, !PT ;  /* 0x0000000941097212 */ /* 0x000fca00078e3cff */
[----:B------:R-:W-:-:S04]  /*7970*/  FSETP.NEU.AND P1, PT, |R55|, R7, PT ;  /* 0x000000073700720b */ /* 0x000fc80003f2d200 */
[----:B------:R-:W-:Y:S02]  /*7980*/  FSEL R68, R64, R68, !P1 ;  /* 0x0000004440447208 */ /* 0x000fe40004800000 */
[----:B------:R-:W-:Y:S01]  /*7990*/  FSEL R69, R9, R69, !P1 ;  /* 0x0000004509457208 */ /* 0x000fe20004800000 */
[----:B------:R-:W-:Y:S06]  /*79a0*/  BRA `(.L_x_81) ;  /* 0x0000000000547947 */ /* 0x000fec0003800000 */
.L_x_80:
[----:B------:R-:W-:-:S14]  /*79b0*/  DSETP.NAN.AND P1, PT, R64, R64, PT ;  /* 0x000000404000722a */ /* 0x000fdc0003f28000 */
[----:B------:R-:W-:Y:S05]  /*79c0*/  @P1 BRA `(.L_x_82) ;  /* 0x0000000000441947 */ /* 0x000fea0003800000 */
[----:B------:R-:W-:-:S14]  /*79d0*/  DSETP.NAN.AND P1, PT, R54, R54, PT ;  /* 0x000000363600722a */ /* 0x000fdc0003f28000 */
[----:B------:R-:W-:Y:S05]  /*79e0*/  @P1 BRA `(.L_x_83) ;  /* 0x0000000000301947 */ /* 0x000fea0003800000 */
[----:B------:R-:W-:Y:S02]  /*79f0*/  ISETP.NE.AND P1, PT, R50, R12, PT ;  /* 0x0000000c3200720c */ /* 0x000fe40003f25270 */
[----:B------:R-:W-:Y:S02]  /*7a00*/  MOV R68, 0x0 ;  /* 0x0000000000447802 */ /* 0x000fe40000000f00 */
[----:B------:R-:W-:-:S09]  /*7a10*/  MOV R69, 0xfff80000 ;  /* 0xfff8000000457802 */ /* 0x000fd20000000f00 */
[----:B------:R-:W-:Y:S05]  /*7a20*/  @!P1 BRA `(.L_x_81) ;  /* 0x0000000000349947 */ /* 0x000fea0003800000 */
[----:B------:R-:W-:Y:S02]  /*7a30*/  ISETP.NE.AND P1, PT, R50, 0x7ff00000, PT ;  /* 0x7ff000003200780c */ /* 0x000fe40003f25270 */
[----:B------:R-:W-:Y:S02]  /*7a40*/  LOP3.LUT R69, R65, 0x80000000, R55, 0x48, !PT ;  /* 0x8000000041457812 */ /* 0x000fe400078e4837 */
[----:B------:R-:W-:-:S13]  /*7a50*/  ISETP.EQ.OR P1, PT, R12, RZ, !P1 ;  /* 0x000000ff0c00720c */ /* 0x000fda0004f22670 */
[----:B------:R-:W-:Y:S01]  /*7a60*/  @P1 LOP3.LUT R7, R69, 0x7ff00000, RZ, 0xfc, !PT ;  /* 0x7ff0000045071812 */ /* 0x000fe200078efcff */
[----:B------:R-:W-:Y:S01]  /*7a70*/  @!P1 IMAD.MOV.U32 R68, RZ, RZ, RZ ;  /* 0x000000ffff449224 */ /* 0x000fe200078e00ff */
[----:B------:R-:W-:Y:S02]  /*7a80*/  @P1 MOV R68, RZ ;  /* 0x000000ff00441202 */ /* 0x000fe40000000f00 */
[----:B------:R-:W-:Y:S01]  /*7a90*/  @P1 MOV R69, R7 ;  /* 0x0000000700451202 */ /* 0x000fe20000000f00 */
[----:B------:R-:W-:Y:S06]  /*7aa0*/  BRA `(.L_x_81) ;  /* 0x0000000000147947 */ /* 0x000fec0003800000 */
.L_x_83:
[----:B------:R-:W-:Y:S02]  /*7ab0*/  LOP3.LUT R69, R55, 0x80000, RZ, 0xfc, !PT ;  /* 0x0008000037457812 */ /* 0x000fe400078efcff */
[----:B------:R-:W-:Y:S01]  /*7ac0*/  MOV R68, R54 ;  /* 0x0000003600447202 */ /* 0x000fe20000000f00 */
[----:B------:R-:W-:Y:S06]  /*7ad0*/  BRA `(.L_x_81) ;  /* 0x0000000000087947 */ /* 0x000fec0003800000 */
.L_x_82:
[----:B------:R-:W-:Y:S01]  /*7ae0*/  LOP3.LUT R69, R65, 0x80000, RZ, 0xfc, !PT ;  /* 0x0008000041457812 */ /* 0x000fe200078efcff */
[----:B------:R-:W-:-:S07]  /*7af0*/  IMAD.MOV.U32 R68, RZ, RZ, R64 ;  /* 0x000000ffff447224 */ /* 0x000fce00078e0040 */
.L_x_81:
[----:B------:R-:W-:Y:S05]  /*7b00*/  BSYNC.RECONVERGENT B4 ;  /* 0x0000000000047941 */ /* 0x000fea0003800200 */
.L_x_79:
[----:B------:R-:W-:Y:S01]  /*7b10*/  MOV R54, R10 ;  /* 0x0000000a00367202 */ /* 0x000fe20000000f00 */
[----:B------:R-:W-:Y:S01]  /*7b20*/  IMAD.MOV.U32 R55, RZ, RZ, 0x0 ;  /* 0x00000000ff377424 */ /* 0x000fe200078e00ff */
[----:B------:R-:W-:Y:S02]  /*7b30*/  MOV R64, R68 ;  /* 0x0000004400407202 */ /* 0x000fe40000000f00 */
[----:B------:R-:W-:Y:S01]  /*7b40*/  MOV R65, R69 ;  /* 0x0000004500417202 */ /* 0x000fe20000000f00 */
[----:B------:R-:W-:Y:S06]  /*7b50*/  RET.REL.NODEC R54 `(TraceAllBline) ;  /* 0xffffff8436287950 */ /* 0x000fec0003c3ffff */
        .weak           $__internal_1_$__cuda_sm20_div_u64
        .type           $__internal_1_$__cuda_sm20_div_u64,@function
        .size           $__internal_1_$__cuda_sm20_div_u64,($__internal_2_$__cuda_sm20_sqrt_rn_f32_slowpath - $__internal_1_$__cuda_sm20_div_u64)
$__internal_1_$__cuda_sm20_div_u64:
[----:B------:R-:W-:Y:S01]  /*7b60*/  UMOV UR4, UR38 ;  /* 0x0000002600047c82 */ /* 0x000fe20008000000 */
[----:B------:R-:W-:Y:S02]  /*7b70*/  UMOV UR5, URZ ;  /* 0x000000ff00057c82 */ /* 0x000fe40008000000 */
[----:B------:R-:W0:Y:S08]  /*7b80*/  I2F.U64.RP R0, UR4 ;  /* 0x0000000400007d12 */ /* 0x000e300008309000 */
[----:B0-----:R-:W0:Y:S02]  /*7b90*/  MUFU.RCP R0, R0 ;  /* 0x0000000000007308 */ /* 0x001e240000001000 */
[----:B0-----:R-:W-:-:S06]  /*7ba0*/  IADD3 R4, PT, PT, R0, 0x1ffffffe, RZ ;  /* 0x1ffffffe00047810 */ /* 0x001fcc0007ffe0ff */
[----:B------:R-:W0:Y:S02]  /*7bb0*/  F2I.U64.TRUNC R4, R4 ;  /* 0x0000000400047311 */ /* 0x000e24000020d800 */
[----:B0-----:R-:W-:-:S04]  /*7bc0*/  IMAD.WIDE.U32 R6, R4, UR38, RZ ;  /* 0x0000002604067c25 */ /* 0x001fc8000f8e00ff */
[----:B------:R-:W-:Y:S01]  /*7bd0*/  IMAD R7, R5, UR38, R7 ;  /* 0x0000002605077c24 */ /* 0x000fe2000f8e0207 */
[----:B------:R-:W-:-:S04]  /*7be0*/  IADD3 R9, P0, PT, RZ, -R6, RZ ;  /* 0x80000006ff097210 */ /* 0x000fc80007f1e0ff */
[----:B------:R-:W-:Y:S01]  /*7bf0*/  IADD3.X R11, PT, PT, RZ, ~R7, RZ, P0, !PT ;  /* 0x80000007ff0b7210 */ /* 0x000fe200007fe4ff */
[----:B------:R-:W-:Y:S01]  /*7c00*/  IMAD.HI.U32 R6, R4, R9, RZ ;  /* 0x0000000904067227 */ /* 0x000fe200078e00ff */
[----:B------:R-:W-:-:S03]  /*7c10*/  MOV R7, R4 ;  /* 0x0000000400077202 */ /* 0x000fc60000000f00 */
[-C--:B------:R-:W-:Y:S02]  /*7c20*/  IMAD R13, R5, R11.reuse, RZ ;  /* 0x0000000b050d7224 */ /* 0x080fe400078e02ff */
[----:B------:R-:W-:-:S04]  /*7c30*/  IMAD.WIDE.U32 R6, P0, R4, R11, R6 ;  /* 0x0000000b04067225 */ /* 0x000fc80007800006 */
[----:B------:R-:W-:-:S04]  /*7c40*/  IMAD.HI.U32 R11, R5, R11, RZ ;  /* 0x0000000b050b7227 */ /* 0x000fc800078e00ff */
[----:B------:R-:W-:-:S04]  /*7c50*/  IMAD.HI.U32 R6, P1, R5, R9, R6 ;  /* 0x0000000905067227 */ /* 0x000fc80007820006 */
[----:B------:R-:W-:Y:S01]  /*7c60*/  IMAD.X R0, R11, 0x1, R5, P0 ;  /* 0x000000010b007824 */ /* 0x000fe200000e0605 */
[----:B------:R-:W-:-:S04]  /*7c70*/  IADD3 R7, P2, PT, R13, R6, RZ ;  /* 0x000000060d077210 */ /* 0x000fc80007f5e0ff */
[----:B------:R-:W-:Y:S01]  /*7c80*/  IADD3.X R9, PT, PT, RZ, RZ, R0, P2, P1 ;  /* 0x000000ffff097210 */ /* 0x000fe200017e2400 */
[----:B------:R-:W-:-:S03]  /*7c90*/  IMAD.WIDE.U32 R4, R7, UR38, RZ ;  /* 0x0000002607047c25 */ /* 0x000fc6000f8e00ff */
[----:B------:R-:W-:Y:S01]  /*7ca0*/  IADD3 R11, P0, PT, RZ, -R4, RZ ;  /* 0x80000004ff0b7210 */ /* 0x000fe20007f1e0ff */
[----:B------:R-:W-:Y:S02]  /*7cb0*/  IMAD R4, R9, UR38, R5 ;  /* 0x0000002609047c24 */ /* 0x000fe4000f8e0205 */
[----:B------:R-:W-:Y:S02]  /*7cc0*/  HFMA2 R5, -RZ, RZ, 0, 0 ;  /* 0x00000000ff057431 */ /* 0x000fe400000001ff */
[----:B------:R-:W-:Y:S01]  /*7cd0*/  IMAD.HI.U32 R6, R7, R11, RZ ;  /* 0x0000000b07067227 */ /* 0x000fe200078e00ff */
[----:B------:R-:W-:-:S05]  /*7ce0*/  IADD3.X R4, PT, PT, RZ, ~R4, RZ, P0, !PT ;  /* 0x80000004ff047210 */ /* 0x000fca00007fe4ff */
[----:B------:R-:W-:-:S04]  /*7cf0*/  IMAD.WIDE.U32 R6, P0, R7, R4, R6 ;  /* 0x0000000407067225 */ /* 0x000fc80007800006 */
[C---:B------:R-:W-:Y:S02]  /*7d00*/  IMAD R0, R9.reuse, R4, RZ ;  /* 0x0000000409007224 */ /* 0x040fe400078e02ff */
[----:B------:R-:W-:-:S04]  /*7d10*/  IMAD.HI.U32 R7, P1, R9, R11, R6 ;  /* 0x0000000b09077227 */ /* 0x000fc80007820006 */
[----:B------:R-:W-:Y:S01]  /*7d20*/  IMAD.HI.U32 R4, R9, R4, RZ ;  /* 0x0000000409047227 */ /* 0x000fe200078e00ff */
[----:B------:R-:W-:-:S04]  /*7d30*/  IADD3 R7, P2, PT, R0, R7, RZ ;  /* 0x0000000700077210 */ /* 0x000fc80007f5e0ff */
[----:B------:R-:W-:Y:S01]  /*7d40*/  IADD3.X R9, PT, PT, R4, R9, RZ, P0, !PT ;  /* 0x0000000904097210 */ /* 0x000fe200007fe4ff */
[----:B------:R-:W-:-:S03]  /*7d50*/  IMAD.HI.U32 R4, R7, R2, RZ ;  /* 0x0000000207047227 */ /* 0x000fc600078e00ff */
[----:B------:R-:W-:Y:S01]  /*7d60*/  IADD3.X R9, PT, PT, RZ, RZ, R9, P2, P1 ;  /* 0x000000ffff097210 */ /* 0x000fe200017e2409 */
[----:B------:R-:W-:-:S04]  /*7d70*/  IMAD.WIDE.U32 R4, R7, R3, R4 ;  /* 0x0000000307047225 */ /* 0x000fc800078e0004 */
[C---:B------:R-:W-:Y:S02]  /*7d80*/  IMAD R7, R9.reuse, R3, RZ ;  /* 0x0000000309077224 */ /* 0x040fe400078e02ff */
[----:B------:R-:W-:-:S04]  /*7d90*/  IMAD.HI.U32 R4, P0, R9, R2, R4 ;  /* 0x0000000209047227 */ /* 0x000fc80007800004 */
[----:B------:R-:W-:Y:S01]  /*7da0*/  IMAD.HI.U32 R0, R9, R3, RZ ;  /* 0x0000000309007227 */ /* 0x000fe200078e00ff */
[----:B------:R-:W-:-:S03]  /*7db0*/  IADD3 R6, P1, PT, R7, R4, RZ ;  /* 0x0000000407067210 */ /* 0x000fc60007f3e0ff */
[----:B------:R-:W-:Y:S02]  /*7dc0*/  IMAD.X R0, RZ, RZ, R0, P0 ;  /* 0x000000ffff007224 */ /* 0x000fe400000e0600 */
[----:B------:R-:W-:-:S03]  /*7dd0*/  IMAD.WIDE.U32 R4, R6, UR38, RZ ;  /* 0x0000002606047c25 */ /* 0x000fc6000f8e00ff */
[----:B------:R-:W-:-:S05]  /*7de0*/  IADD3.X R7, PT, PT, RZ, R0, RZ, P1, !PT ;  /* 0x00000000ff077210 */ /* 0x000fca0000ffe4ff */
[----:B------:R-:W-:Y:S01]  /*7df0*/  IMAD R0, R7, UR38, R5 ;  /* 0x0000002607007c24 */ /* 0x000fe2000f8e0205 */
[----:B------:R-:W-:-:S04]  /*7e00*/  IADD3 R5, P0, PT, -R4, R2, RZ ;  /* 0x0000000204057210 */ /* 0x000fc80007f1e1ff */
[----:B------:R-:W-:Y:S02]  /*7e10*/  IADD3.X R9, PT, PT, ~R0, R3, RZ, P0, !PT ;  /* 0x0000000300097210 */ /* 0x000fe400007fe5ff */
[----:B------:R-:W-:Y:S02]  /*7e20*/  ISETP.GE.U32.AND P0, PT, R5, UR38, PT ;  /* 0x0000002605007c0c */ /* 0x000fe4000bf06070 */
[----:B------:R-:W-:Y:S02]  /*7e30*/  IADD3 R3, P2, PT, R6, 0x1, RZ ;  /* 0x0000000106037810 */ /* 0x000fe40007f5e0ff */
[----:B------:R-:W-:Y:S02]  /*7e40*/  ISETP.GE.U32.AND.EX P0, PT, R9, RZ, PT, P0 ;  /* 0x000000ff0900720c */ /* 0x000fe40003f06100 */
[----:B------:R-:W-:Y:S02]  /*7e50*/  IADD3 R2, P1, PT, R5, -UR38, RZ ;  /* 0x8000002605027c10 */ /* 0x000fe4000ff3e0ff */
[----:B------:R-:W-:-:S02]  /*7e60*/  IADD3.X R0, PT, PT, RZ, R7, RZ, P2, !PT ;  /* 0x00000007ff007210 */ /* 0x000fc400017fe4ff */
[----:B------:R-:W-:Y:S02]  /*7e70*/  SEL R3, R3, R6, P0 ;  /* 0x0000000603037207 */ /* 0x000fe40000000000 */
[----:B------:R-:W-:Y:S02]  /*7e80*/  IADD3.X R4, PT, PT, R9, -0x1, RZ, P1, !PT ;  /* 0xffffffff09047810 */ /* 0x000fe40000ffe4ff */
[----:B------:R-:W-:Y:S02]  /*7e90*/  SEL R2, R2, R5, P0 ;  /* 0x0000000502027207 */ /* 0x000fe40000000000 */
[----:B------:R-:W-:Y:S02]  /*7ea0*/  SEL R7, R0, R7, P0 ;  /* 0x0000000700077207 */ /* 0x000fe40000000000 */
[----:B------:R-:W-:Y:S02]  /*7eb0*/  IADD3 R0, P2, PT, R3, 0x1, RZ ;  /* 0x0000000103007810 */ /* 0x000fe40007f5e0ff */
[----:B------:R-:W-:-:S02]  /*7ec0*/  SEL R4, R4, R9, P0 ;  /* 0x0000000904047207 */ /* 0x000fc40000000000 */
[----:B------:R-:W-:Y:S01]  /*7ed0*/  ISETP.GE.U32.AND P0, PT, R2, UR38, PT ;  /* 0x0000002602007c0c */ /* 0x000fe2000bf06070 */
[----:B------:R-:W-:Y:S01]  /*7ee0*/  IMAD.X R2, RZ, RZ, R7, P2 ;  /* 0x000000ffff027224 */ /* 0x000fe200010e0607 */
[----:B------:R-:W-:Y:S02]  /*7ef0*/  ISETP.NE.U32.AND P1, PT, RZ, UR38, PT ;  /* 0x00000026ff007c0c */ /* 0x000fe4000bf25070 */
[----:B------:R-:W-:Y:S02]  /*7f00*/  ISETP.GE.U32.AND.EX P0, PT, R4, RZ, PT, P0 ;  /* 0x000000ff0400720c */ /* 0x000fe40003f06100 */
[----:B------:R-:W-:Y:S02]  /*7f10*/  ISETP.NE.AND.EX P1, PT, RZ, RZ, PT, P1 ;  /* 0x000000ffff00720c */ /* 0x000fe40003f25310 */
[----:B------:R-:W-:Y:S02]  /*7f20*/  SEL R2, R2, R7, P0 ;  /* 0x0000000702027207 */ /* 0x000fe40000000000 */
[----:B------:R-:W-:Y:S01]  /*7f30*/  SEL R0, R0, R3, P0 ;  /* 0x0000000300007207 */ /* 0x000fe20000000000 */
[----:B------:R-:W-:Y:S01]  /*7f40*/  HFMA2 R3, -RZ, RZ, 0, 0 ;  /* 0x00000000ff037431 */ /* 0x000fe200000001ff */
[----:B------:R-:W-:-:S02]  /*7f50*/  SEL R2, R2, 0xffffffff, P1 ;  /* 0xffffffff02027807 */ /* 0x000fc40000800000 */
[----:B------:R-:W-:Y:S02]  /*7f60*/  SEL R0, R0, 0xffffffff, P1 ;  /* 0xffffffff00007807 */ /* 0x000fe40000800000 */
[----:B------:R-:W-:Y:S02]  /*7f70*/  R2UR UR5, R2 ;  /* 0x00000000020572ca */ /* 0x000fe400000e0000 */
[----:B------:R-:W-:Y:S02]  /*7f80*/  MOV R2, R8 ;  /* 0x0000000800027202 */ /* 0x000fe40000000f00 */
[----:B------:R-:W-:Y:S02]  /*7f90*/  R2UR UR4, R0 ;  /* 0x00000000000472ca */ /* 0x000fe400000e0000 */
[----:B------:R-:W-:-:S13]  /*7fa0*/  RET.REL.NODEC R2 `(TraceAllBline) ;  /* 0xffffff8002147950 */ /* 0x000fda0003c3ffff */
        .weak           $__internal_2_$__cuda_sm20_sqrt_rn_f32_slowpath
        .type           $__internal_2_$__cuda_sm20_sqrt_rn_f32_slowpath,@function
        .size           $__internal_2_$__cuda_sm20_sqrt_rn_f32_slowpath,($__internal_3_$__cuda_sm3x_div_rn_noftz_f32_slowpath - $__internal_2_$__cuda_sm20_sqrt_rn_f32_slowpath)
$__internal_2_$__cuda_sm20_sqrt_rn_f32_slowpath:
[----:B------:R-:W-:-:S13]  /*7fb0*/  LOP3.LUT P1, RZ, R9, 0x7fffffff, RZ, 0xc0, !PT ;  /* 0x7fffffff09ff7812 */ /* 0x000fda000782c0ff */
[----:B------:R-:W-:Y:S01]  /*7fc0*/  @!P1 MOV R10, R9 ;  /* 0x00000009000a9202 */ /* 0x000fe20000000f00 */
[----:B------:R-:W-:Y:S06]  /*7fd0*/  @!P1 BRA `(.L_x_84) ;  /* 0x0000000000409947 */ /* 0x000fec0003800000 */
[----:B------:R-:W-:-:S13]  /*7fe0*/  FSETP.GEU.FTZ.AND P1, PT, R9, RZ, PT ;  /* 0x000000ff0900720b */ /* 0x000fda0003f3e000 */
[----:B------:R-:W-:Y:S01]  /*7ff0*/  @!P1 IMAD.MOV.U32 R10, RZ, RZ, 0x7fffffff ;  /* 0x7fffffffff0a9424 */ /* 0x000fe200078e00ff */
[----:B------:R-:W-:Y:S06]  /*8000*/  @!P1 BRA `(.L_x_84) ;  /* 0x0000000000349947 */ /* 0x000fec0003800000 */
[----:B------:R-:W-:-:S13]  /*8010*/  FSETP.GTU.FTZ.AND P1, PT, |R9|, +INF , PT ;  /* 0x7f8000000900780b */ /* 0x000fda0003f3c200 */
[----:B------:R-:W-:Y:S01]  /*8020*/  @P1 FADD.FTZ R10, R9, 1 ;  /* 0x3f800000090a1421 */ /* 0x000fe20000010000 */
[----:B------:R-:W-:Y:S06]  /*8030*/  @P1 BRA `(.L_x_84) ;  /* 0x0000000000281947 */ /* 0x000fec0003800000 */
[----:B------:R-:W-:-:S13]  /*8040*/  FSETP.NEU.FTZ.AND P1, PT, |R9|, +INF , PT ;  /* 0x7f8000000900780b */ /* 0x000fda0003f3d200 */
[----:B------:R-:W-:-:S04]  /*8050*/  @P1 FFMA R12, R9, 1.84467440737095516160e+19, RZ ;  /* 0x5f800000090c1823 */ /* 0x000fc800000000ff */
[----:B------:R-:W0:Y:S02]  /*8060*/  @P1 MUFU.RSQ R55, R12 ;  /* 0x0000000c00371308 */ /* 0x000e240000001400 */
[----:B0-----:R-:W-:Y:S01]  /*8070*/  @P1 FMUL.FTZ R57, R12, R55 ;  /* 0x000000370c391220 */ /* 0x001fe20000410000 */
[----:B------:R-:W-:-:S03]  /*8080*/  @P1 FMUL.FTZ R55, R55, 0.5 ;  /* 0x3f00000037371820 */ /* 0x000fc60000410000 */
[----:B------:R-:W-:-:S04]  /*8090*/  @P1 FADD.FTZ R10, -R57, -RZ ;  /* 0x800000ff390a1221 */ /* 0x000fc80000010100 */
[----:B------:R-:W-:Y:S01]  /*80a0*/  @P1 FFMA R50, R57, R10, R12 ;  /* 0x0000000a39321223 */ /* 0x000fe2000000000c */
[----:B------:R-:W-:-:S03]  /*80b0*/  @!P1 MOV R10, R9 ;  /* 0x00000009000a9202 */ /* 0x000fc60000000f00 */
[----:B------:R-:W-:-:S04]  /*80c0*/  @P1 FFMA R50, R50, R55, R57 ;  /* 0x0000003732321223 */ /* 0x000fc80000000039 */
[----:B------:R-:W-:-:S07]  /*80d0*/  @P1 FMUL.FTZ R10, R50, 2.3283064365386962891e-10 ;  /* 0x2f800000320a1820 */ /* 0x000fce0000410000 */
.L_x_84:
[----:B------:R-:W-:-:S04]  /*80e0*/  HFMA2 R55, -RZ, RZ, 0, 0 ;  /* 0x00000000ff377431 */ /* 0x000fc800000001ff */
[----:B------:R-:W-:Y:S05]  /*80f0*/  RET.REL.NODEC R54 `(TraceAllBline) ;  /* 0xffffff7c36c07950 */ /* 0x000fea0003c3ffff */
        .weak           $__internal_3_$__cuda_sm3x_div_rn_noftz_f32_slowpath
        .type           $__internal_3_$__cuda_sm3x_div_rn_noftz_f32_slowpath,@function
        .size           $__internal_3_$__cuda_sm3x_div_rn_noftz_f32_slowpath,(.L_x_104 - $__internal_3_$__cuda_sm3x_div_rn_noftz_f32_slowpath)
$__internal_3_$__cuda_sm3x_div_rn_noftz_f32_slowpath:
[----:B------:R-:W-:Y:S01]  /*8100*/  SHF.R.U32.HI R50, RZ, 0x17, R9 ;  /* 0x00000017ff327819 */ /* 0x000fe20000011609 */
[----:B------:R-:W-:Y:S01]  /*8110*/  BSSY.RECONVERGENT B3, `(.L_x_85) ;  /* 0x0000062000037945 */ /* 0x000fe20003800200 */
[----:B------:R-:W-:Y:S02]  /*8120*/  SHF.R.U32.HI R54, RZ, 0x17, R10 ;  /* 0x00000017ff367819 */ /* 0x000fe4000001160a */
[----:B------:R-:W-:Y:S02]  /*8130*/  LOP3.LUT R50, R50, 0xff, RZ, 0xc0, !PT ;  /* 0x000000ff32327812 */ /* 0x000fe400078ec0ff */
[----:B------:R-:W-:Y:S02]  /*8140*/  LOP3.LUT R54, R54, 0xff, RZ, 0xc0, !PT ;  /* 0x000000ff36367812 */ /* 0x000fe400078ec0ff */
[----:B------:R-:W-:-:S03]  /*8150*/  IADD3 R55, PT, PT, R50, -0x1, RZ ;  /* 0xffffffff32377810 */ /* 0x000fc60007ffe0ff */
[----:B------:R-:W-:Y:S01]  /*8160*/  VIADD R56, R54, 0xffffffff ;  /* 0xffffffff36387836 */ /* 0x000fe20000000000 */
[----:B------:R-:W-:-:S04]  /*8170*/  ISETP.GT.U32.AND P1, PT, R55, 0xfd, PT ;  /* 0x000000fd3700780c */ /* 0x000fc80003f24070 */
[----:B------:R-:W-:-:S13]  /*8180*/  ISETP.GT.U32.OR P1, PT, R56, 0xfd, P1 ;  /* 0x000000fd3800780c */ /* 0x000fda0000f24470 */
[----:B------:R-:W-:Y:S01]  /*8190*/  @!P1 MOV R52, RZ ;  /* 0x000000ff00349202 */ /* 0x000fe20000000f00 */
[----:B------:R-:W-:Y:S06]  /*81a0*/  @!P1 BRA `(.L_x_86) ;  /* 0x00000000005c9947 */ /* 0x000fec0003800000 */
[----:B------:R-:W-:Y:S02]  /*81b0*/  FSETP.GTU.FTZ.AND P1, PT, |R10|, +INF , PT ;  /* 0x7f8000000a00780b */ /* 0x000fe40003f3c200 */
[----:B------:R-:W-:-:S04]  /*81c0*/  FSETP.GTU.FTZ.AND P2, PT, |R9|, +INF , PT ;  /* 0x7f8000000900780b */ /* 0x000fc80003f5c200 */
[----:B------:R-:W-:-:S13]  /*81d0*/  PLOP3.LUT P1, PT, P1, P2, PT, 0xf8, 0x8f ;  /* 0x00000000008f781c */ /* 0x000fda0000f25f70 */
[----:B------:R-:W-:Y:S05]  /*81e0*/  @P1 BRA `(.L_x_87) ;  /* 0x00000004004c1947 */ /* 0x000fea0003800000 */
[----:B------:R-:W-:-:S13]  /*81f0*/  LOP3.LUT P1, RZ, R9, 0x7fffffff, R10, 0xc8, !PT ;  /* 0x7fffffff09ff7812 */ /* 0x000fda000782c80a */
[----:B------:R-:W-:Y:S05]  /*8200*/  @!P1 BRA `(.L_x_88) ;  /* 0x00000004003c9947 */ /* 0x000fea0003800000 */
[C---:B------:R-:W-:Y:S02]  /*8210*/  FSETP.NEU.FTZ.AND P1, PT, |R10|.reuse, +INF , PT ;  /* 0x7f8000000a00780b */ /* 0x040fe40003f3d200 */
[----:B------:R-:W-:Y:S02]  /*8220*/  FSETP.NEU.FTZ.AND P3, PT, |R9|, +INF , PT ;  /* 0x7f8000000900780b */ /* 0x000fe40003f7d200 */
[----:B------:R-:W-:-:S11]  /*8230*/  FSETP.NEU.FTZ.AND P2, PT, |R10|, +INF , PT ;  /* 0x7f8000000a00780b */ /* 0x000fd60003f5d200 */
[----:B------:R-:W-:Y:S05]  /*8240*/  @!P3 BRA !P1, `(.L_x_88) ;  /* 0x00000004002cb947 */ /* 0x000fea0004800000 */
[----:B------:R-:W-:-:S04]  /*8250*/  LOP3.LUT P1, RZ, R10, 0x7fffffff, RZ, 0xc0, !PT ;  /* 0x7fffffff0aff7812 */ /* 0x000fc8000782c0ff */
[----:B------:R-:W-:-:S13]  /*8260*/  PLOP3.LUT P1, PT, P3, P1, PT, 0x2f, 0xf2 ;  /* 0x0000000000f2781c */ /* 0x000fda0001f22577 */
[----:B------:R-:W-:Y:S05]  /*8270*/  @P1 BRA `(.L_x_89) ;  /* 0x0000000400181947 */ /* 0x000fea0003800000 */
[----:B------:R-:W-:-:S04]  /*8280*/  LOP3.LUT P1, RZ, R9, 0x7fffffff, RZ, 0xc0, !PT ;  /* 0x7fffffff09ff7812 */ /* 0x000fc8000782c0ff */
[----:B------:R-:W-:-:S13]  /*8290*/  PLOP3.LUT P1, PT, P2, P1, PT, 0x2f, 0xf2 ;  /* 0x0000000000f2781c */ /* 0x000fda0001722577 */
[----:B------:R-:W-:Y:S05]  /*82a0*/  @P1 BRA `(.L_x_90) ;  /* 0x0000000400001947 */ /* 0x000fea0003800000 */
[----:B------:R-:W-:Y:S02]  /*82b0*/  ISETP.GE.AND P1, PT, R56, RZ, PT ;  /* 0x000000ff3800720c */ /* 0x000fe40003f26270 */
[----:B------:R-:W-:-:S11]  /*82c0*/  ISETP.GE.AND P2, PT, R55, RZ, PT ;  /* 0x000000ff3700720c */ /* 0x000fd60003f46270 */
[----:B------:R-:W-:Y:S01]  /*82d0*/  @P1 MOV R52, RZ ;  /* 0x000000ff00341202 */ /* 0x000fe20000000f00 */
[----:B------:R-:W-:Y:S01]  /*82e0*/  @!P1 FFMA R10, R10, 1.84467440737095516160e+19, RZ ;  /* 0x5f8000000a0a9823 */ /* 0x000fe200000000ff */
[----:B------:R-:W-:Y:S01]  /*82f0*/  @!P1 MOV R52, 0xffffffc0 ;  /* 0xffffffc000349802 */ /* 0x000fe20000000f00 */
[----:B------:R-:W-:-:S04]  /*8300*/  @!P2 FFMA R9, R9, 1.84467440737095516160e+19, RZ ;  /* 0x5f8000000909a823 */ /* 0x000fc800000000ff */
[----:B------:R-:W-:-:S07]  /*8310*/  @!P2 VIADD R52, R52, 0x40 ;  /* 0x000000403434a836 */ /* 0x000fce0000000000 */
.L_x_86:
[----:B------:R-:W-:Y:S01]  /*8320*/  LEA R56, R50, 0xc0800000, 0x17 ;  /* 0xc080000032387811 */ /* 0x000fe200078eb8ff */
[----:B------:R-:W-:Y:S01]  /*8330*/  BSSY.RECONVERGENT B4, `(.L_x_91) ;  /* 0x0000036000047945 */ /* 0x000fe20003800200 */
[----:B------:R-:W-:Y:S02]  /*8340*/  IADD3 R59, PT, PT, R54, -0x7f, RZ ;  /* 0xffffff81363b7810 */ /* 0x000fe40007ffe0ff */
[----:B------:R-:W-:-:S03]  /*8350*/  IADD3 R61, PT, PT, -R56, R9, RZ ;  /* 0x00000009383d7210 */ /* 0x000fc60007ffe1ff */
[----:B------:R-:W-:Y:S01]  /*8360*/  IMAD R9, R59, -0x800000, R10 ;  /* 0xff8000003b097824 */ /* 0x000fe200078e020a */
[----:B------:R-:W0:Y:S01]  /*8370*/  MUFU.RCP R55, R61 ;  /* 0x0000003d00377308 */ /* 0x000e220000001000 */
[----:B------:R-:W-:Y:S01]  /*8380*/  FADD.FTZ R56, -R61, -RZ ;  /* 0x800000ff3d387221 */ /* 0x000fe20000010100 */
[----:B------:R-:W-:-:S04]  /*8390*/  IADD3 R59, PT, PT, R59, 0x7f, -R50 ;  /* 0x0000007f3b3b7810 */ /* 0x000fc80007ffe832 */
[----:B------:R-:W-:Y:S01]  /*83a0*/  IADD3 R52, PT, PT, R59, R52, RZ ;  /* 0x000000343b347210 */ /* 0x000fe20007ffe0ff */
[----:B0-----:R-:W-:-:S04]  /*83b0*/  FFMA R54, R55, R56, 1 ;  /* 0x3f80000037367423 */ /* 0x001fc80000000038 */
[----:B------:R-:W-:-:S04]  /*83c0*/  FFMA R54, R55, R54, R55 ;  /* 0x0000003637367223 */ /* 0x000fc80000000037 */
[----:B------:R-:W-:-:S04]  /*83d0*/  FFMA R55, R9, R54, RZ ;  /* 0x0000003609377223 */ /* 0x000fc800000000ff */
[----:B------:R-:W-:-:S04]  /*83e0*/  FFMA R10, R56, R55, R9 ;  /* 0x00000037380a7223 */ /* 0x000fc80000000009 */
[----:B------:R-:W-:-:S04]  /*83f0*/  FFMA R55, R54, R10, R55 ;  /* 0x0000000a36377223 */ /* 0x000fc80000000037 */
[----:B------:R-:W-:-:S04]  /*8400*/  FFMA R56, R56, R55, R9 ;  /* 0x0000003738387223 */ /* 0x000fc80000000009 */
[----:B------:R-:W-:-:S05]  /*8410*/  FFMA R9, R54, R56, R55 ;  /* 0x0000003836097223 */ /* 0x000fca0000000037 */
[----:B------:R-:W-:-:S04]  /*8420*/  SHF.R.U32.HI R10, RZ, 0x17, R9 ;  /* 0x00000017ff0a7819 */ /* 0x000fc80000011609 */
[----:B------:R-:W-:-:S05]  /*8430*/  LOP3.LUT R59, R10, 0xff, RZ, 0xc0, !PT ;  /* 0x000000ff0a3b7812 */ /* 0x000fca00078ec0ff */
[----:B------:R-:W-:-:S05]  /*8440*/  IMAD.IADD R10, R59, 0x1, R52 ;  /* 0x000000013b0a7824 */ /* 0x000fca00078e0234 */
[----:B------:R-:W-:-:S04]  /*8450*/  IADD3 R50, PT, PT, R10, -0x1, RZ ;  /* 0xffffffff0a327810 */ /* 0x000fc80007ffe0ff */
[----:B------:R-:W-:-:S13]  /*8460*/  ISETP.GE.U32.AND P1, PT, R50, 0xfe, PT ;  /* 0x000000fe3200780c */ /* 0x000fda0003f26070 */
[----:B------:R-:W-:Y:S05]  /*8470*/  @!P1 BRA `(.L_x_92) ;  /* 0x0000000000809947 */ /* 0x000fea0003800000 */
[----:B------:R-:W-:-:S13]  /*8480*/  ISETP.GT.AND P1, PT, R10, 0xfe, PT ;  /* 0x000000fe0a00780c */ /* 0x000fda0003f24270 */
[----:B------:R-:W-:Y:S05]  /*8490*/  @P1 BRA `(.L_x_93) ;  /* 0x00000000006c1947 */ /* 0x000fea0003800000 */
[----:B------:R-:W-:-:S13]  /*84a0*/  ISETP.GE.AND P1, PT, R10, 0x1, PT ;  /* 0x000000010a00780c */ /* 0x000fda0003f26270 */
[----:B------:R-:W-:Y:S05]  /*84b0*/  @P1 BRA `(.L_x_94) ;  /* 0x0000000000741947 */ /* 0x000fea0003800000 */
[----:B------:R-:W-:Y:S02]  /*84c0*/  ISETP.GE.AND P1, PT, R10, -0x18, PT ;  /* 0xffffffe80a00780c */ /* 0x000fe40003f26270 */
[----:B------:R-:W-:-:S11]  /*84d0*/  LOP3.LUT R9, R9, 0x80000000, RZ, 0xc0, !PT ;  /* 0x8000000009097812 */ /* 0x000fd600078ec0ff */
[----:B------:R-:W-:Y:S05]  /*84e0*/  @!P1 BRA `(.L_x_94) ;  /* 0x0000000000689947 */ /* 0x000fea0003800000 */
[CCC-:B------:R-:W-:Y:S01]  /*84f0*/  FFMA.RZ R50, R54.reuse, R56.reuse, R55.reuse ;  /* 0x0000003836327223 */ /* 0x1c0fe2000000c037 */
[CCC-:B------:R-:W-:Y:S01]  /*8500*/  FFMA.RP R52, R54.reuse, R56.reuse, R55.reuse ;  /* 0x0000003836347223 */ /* 0x1c0fe20000008037 */
[----:B------:R-:W-:Y:S01]  /*8510*/  FFMA.RM R55, R54, R56, R55 ;  /* 0x0000003836377223 */ /* 0x000fe20000004037 */
[----:B------:R-:W-:Y:S02]  /*8520*/  IADD3 R54, PT, PT, R10, 0x20, RZ ;  /* 0x000000200a367810 */ /* 0x000fe40007ffe0ff */
[----:B------:R-:W-:Y:S02]  /*8530*/  LOP3.LUT R50, R50, 0x7fffff, RZ, 0xc0, !PT ;  /* 0x007fffff32327812 */ /* 0x000fe400078ec0ff */
[----:B------:R-:W-:Y:S02]  /*8540*/  ISETP.NE.AND P3, PT, R10, RZ, PT ;  /* 0x000000ff0a00720c */ /* 0x000fe40003f65270 */
[----:B------:R-:W-:Y:S02]  /*8550*/  LOP3.LUT R59, R50, 0x800000, RZ, 0xfc, !PT ;  /* 0x00800000323b7812 */ /* 0x000fe400078efcff */
[----:B------:R-:W-:-:S02]  /*8560*/  ISETP.NE.AND P2, PT, R10, RZ, PT ;  /* 0x000000ff0a00720c */ /* 0x000fc40003f45270 */
[----:B------:R-:W-:Y:S02]  /*8570*/  IADD3 R10, PT, PT, -R10, RZ, RZ ;  /* 0x000000ff0a0a7210 */ /* 0x000fe40007ffe1ff */
[----:B------:R-:W-:Y:S02]  /*8580*/  SHF.L.U32 R54, R59, R54, RZ ;  /* 0x000000363b367219 */ /* 0x000fe400000006ff */
[----:B------:R-:W-:Y:S02]  /*8590*/  FSETP.NEU.FTZ.AND P1, PT, R52, R55, PT ;  /* 0x000000373400720b */ /* 0x000fe40003f3d000 */
[----:B------:R-:W-:Y:S02]  /*85a0*/  SEL R10, R10, RZ, P3 ;  /* 0x000000ff0a0a7207 */ /* 0x000fe40001800000 */
[----:B------:R-:W-:Y:S02]  /*85b0*/  ISETP.NE.AND P2, PT, R54, RZ, P2 ;  /* 0x000000ff3600720c */ /* 0x000fe40001745270 */
[----:B------:R-:W-:-:S02]  /*85c0*/  SHF.R.U32.HI R10, RZ, R10, R59 ;  /* 0x0000000aff0a7219 */ /* 0x000fc4000001163b */
[----:B------:R-:W-:Y:S02]  /*85d0*/  PLOP3.LUT P1, PT, P1, P2, PT, 0xf8, 0x8f ;  /* 0x00000000008f781c */ /* 0x000fe40000f25f70 */
[----:B------:R-:W-:Y:S02]  /*85e0*/  SHF.R.U32.HI R50, RZ, 0x1, R10 ;  /* 0x00000001ff327819 */ /* 0x000fe4000001160a */
[----:B------:R-:W-:-:S04]  /*85f0*/  SEL R55, RZ, 0x1, !P1 ;  /* 0x00000001ff377807 */ /* 0x000fc80004800000 */
[----:B------:R-:W-:-:S04]  /*8600*/  LOP3.LUT R55, R55, 0x1, R50, 0xf8, !PT ;  /* 0x0000000137377812 */ /* 0x000fc800078ef832 */
[----:B------:R-:W-:-:S05]  /*8610*/  LOP3.LUT R55, R55, R10, RZ, 0xc0, !PT ;  /* 0x0000000a37377212 */ /* 0x000fca00078ec0ff */
[----:B------:R-:W-:-:S05]  /*8620*/  IMAD.IADD R50, R50, 0x1, R55 ;  /* 0x0000000132327824 */ /* 0x000fca00078e0237 */
[----:B------:R-:W-:Y:S01]  /*8630*/  LOP3.LUT R9, R50, R9, RZ, 0xfc, !PT ;  /* 0x0000000932097212 */ /* 0x000fe200078efcff */
[----:B------:R-:W-:Y:S06]  /*8640*/  BRA `(.L_x_94) ;  /* 0x0000000000107947 */ /* 0x000fec0003800000 */
.L_x_93:
[----:B------:R-:W-:-:S04]  /*8650*/  LOP3.LUT R9, R9, 0x80000000, RZ, 0xc0, !PT ;  /* 0x8000000009097812 */ /* 0x000fc800078ec0ff */
[----:B------:R-:W-:Y:S01]  /*8660*/  LOP3.LUT R9, R9, 0x7f800000, RZ, 0xfc, !PT ;  /* 0x7f80000009097812 */ /* 0x000fe200078efcff */
[----:B------:R-:W-:Y:S06]  /*8670*/  BRA `(.L_x_94) ;  /* 0x0000000000047947 */ /* 0x000fec0003800000 */
.L_x_92:
[----:B------:R-:W-:-:S07]  /*8680*/  LEA R9, R52, R9, 0x17 ;  /* 0x0000000934097211 */ /* 0x000fce00078eb8ff */
.L_x_94:
[----:B------:R-:W-:Y:S05]  /*8690*/  BSYNC.RECONVERGENT B4 ;  /* 0x0000000000047941 */ /* 0x000fea0003800200 */
.L_x_91:
[----:B------:R-:W-:Y:S05]  /*86a0*/  BRA `(.L_x_95) ;  /* 0x0000000000207947 */ /* 0x000fea0003800000 */
.L_x_90:
[----:B------:R-:W-:-:S04]  /*86b0*/  LOP3.LUT R9, R9, 0x80000000, R10, 0x48, !PT ;  /* 0x8000000009097812 */ /* 0x000fc800078e480a */
[----:B------:R-:W-:Y:S01]  /*86c0*/  LOP3.LUT R9, R9, 0x7f800000, RZ, 0xfc, !PT ;  /* 0x7f80000009097812 */ /* 0x000fe200078efcff */
[----:B------:R-:W-:Y:S06]  /*86d0*/  BRA `(.L_x_95) ;  /* 0x0000000000147947 */ /* 0x000fec0003800000 */
.L_x_89:
[----:B------:R-:W-:Y:S01]  /*86e0*/  LOP3.LUT R9, R9, 0x80000000, R10, 0x48, !PT ;  /* 0x8000000009097812 */ /* 0x000fe200078e480a */
[----:B------:R-:W-:Y:S06]  /*86f0*/  BRA `(.L_x_95) ;  /* 0x00000000000c7947 */ /* 0x000fec0003800000 */
.L_x_88:
[----:B------:R-:W0:Y:S01]  /*8700*/  MUFU.RSQ R9, -QNAN ;  /* 0xffc0000000097908 */ /* 0x000e220000001400 */
[----:B------:R-:W-:Y:S05]  /*8710*/  BRA `(.L_x_95) ;  /* 0x0000000000047947 */ /* 0x000fea0003800000 */
.L_x_87:
[----:B------:R-:W-:-:S07]  /*8720*/  FADD.FTZ R9, R10, R9 ;  /* 0x000000090a097221 */ /* 0x000fce0000010000 */
.L_x_95:
[----:B------:R-:W-:Y:S05]  /*8730*/  BSYNC.RECONVERGENT B3 ;  /* 0x0000000000037941 */ /* 0x000fea0003800200 */
.L_x_85:
[----:B------:R-:W-:Y:S01]  /*8740*/  HFMA2 R55, -RZ, RZ, 0, 0 ;  /* 0x00000000ff377431 */ /* 0x000fe200000001ff */
[----:B------:R-:W-:-:S04]  /*8750*/  MOV R54, R12 ;  /* 0x0000000c00367202 */ /* 0x000fc80000000f00 */
[----:B0-----:R-:W-:Y:S05]  /*8760*/  RET.REL.NODEC R54 `(TraceAllBline) ;  /* 0xffffff7836247950 */ /* 0x001fea0003c3ffff */
.L_x_96:
        /* <DEDUP_REMOVED lines=9> */
.L_x_104:


//--------------------- .text.test_Interp3d       --------------------------
	.section	.text.test_Interp3d,"ax",@progbits
	.align	128
        .global         test_Interp3d
        .type           test_Interp3d,@function
        .size           test_Interp3d,(.L_x_107 - test_Interp3d)
        .other          test_Interp3d,@"STO_CUDA_ENTRY STV_DEFAULT"
test_Interp3d:
.text.test_Interp3d:
[----:B------:R-:W-:Y:S08]  /*0000*/  LDC R1, c[0x0][0x37c] ;  /* 0x0000df00ff017b82 */ /* 0x000ff00000000800 */
[----:B------:R-:W0:Y:S01]  /*0010*/  LDC.64 R4, c[0x0][0x388] ;  /* 0x0000e200ff047b82 */ /* 0x000e220000000a00 */
[----:B------:R-:W0:Y:S07]  /*0020*/  LDCU.64 UR4, c[0x0][0x358] ;  /* 0x00006b00ff0477ac */ /* 0x000e2e0008000a00 */
[----:B------:R-:W1:Y:S08]  /*0030*/  LDC.64 R6, c[0x0][0x390] ;  /* 0x0000e400ff067b82 */ /* 0x000e700000000a00 */
[----:B------:R-:W2:Y:S01]  /*0040*/  LDC.64 R18, c[0x0][0x380] ;  /* 0x0000e000ff127b82 */ /* 0x000ea20000000a00 */
[----:B0-----:R-:W3:Y:S04]  /*0050*/  LDG.E R3, desc[UR4][R4.64+0x4] ;  /* 0x0000040404037981 */ /* 0x001ee8000c1e1900 */
[----:B------:R-:W4:Y:S04]  /*0060*/  LDG.E R2, desc[UR4][R4.64+0x8] ;  /* 0x0000080404027981 */ /* 0x000f28000c1e1900 */
[----:B-1----:R-:W5:Y:S04]  /*0070*/  LDG.E R12, desc[UR4][R6.64+0x4] ;  /* 0x00000404060c7981 */ /* 0x002f68000c1e1900 */
[----:B------:R-:W2:Y:S04]  /*0080*/  LDG.E R15, desc[UR4][R6.64+0x8] ;  /* 0x00000804060f7981 */ /* 0x000ea8000c1e1900 */
[----:B------:R-:W2:Y:S04]  /*0090*/  LDG.E R0, desc[UR4][R4.64] ;  /* 0x0000000404007981 */ /* 0x000ea8000c1e1900 */
[----:B------:R-:W2:Y:S01]  /*00a0*/  LDG.E R10, desc[UR4][R6.64] ;  /* 0x00000004060a7981 */ /* 0x000ea2000c1e1900 */
[----:B---3--:R-:W-:-:S04]  /*00b0*/  IADD3 R8, PT, PT, R3, -0x1, RZ ;  /* 0xffffffff03087810 */ /* 0x008fc80007ffe0ff */
[----:B------:R-:W-:Y:S02]  /*00c0*/  I2FP.F32.S32 R9, R8 ;  /* 0x0000000800097245 */ /* 0x000fe40000201400 */
[----:B-----5:R-:W-:-:S04]  /*00d0*/  FSETP.GT.AND P0, PT, R12, RZ, PT ;  /* 0x000000ff0c00720b */ /* 0x020fc80003f04000 */
[----:B------:R-:W-:Y:S02]  /*00e0*/  FSEL R12, R12, 9.9999997473787516356e-05, P0 ;  /* 0x38d1b7170c0c7808 */ /* 0x000fe40000000000 */
[----:B----4-:R-:W-:Y:S02]  /*00f0*/  IADD3 R8, PT, PT, R2, -0x1, RZ ;  /* 0xffffffff02087810 */ /* 0x010fe40007ffe0ff */
[C---:B--2---:R-:W-:Y:S02]  /*0100*/  FSETP.GT.AND P1, PT, R15.reuse, RZ, PT ;  /* 0x000000ff0f00720b */ /* 0x044fe40003f24000 */
[----:B------:R-:W-:Y:S02]  /*0110*/  FSETP.GEU.AND P0, PT, R12, R9, PT ;  /* 0x000000090c00720b */ /* 0x000fe40003f0e000 */
[----:B------:R-:W-:Y:S02]  /*0120*/  I2FP.F32.S32 R8, R8 ;  /* 0x0000000800087245 */ /* 0x000fe40000201400 */
[----:B------:R-:W-:-:S02]  /*0130*/  FSEL R15, R15, 9.9999997473787516356e-05, P1 ;  /* 0x38d1b7170f0f7808 */ /* 0x000fc40000800000 */
[----:B------:R-:W-:Y:S02]  /*0140*/  IADD3 R4, PT, PT, R0, -0x1, RZ ;  /* 0xffffffff00047810 */ /* 0x000fe40007ffe0ff */
[C---:B------:R-:W-:Y:S02]  /*0150*/  FSETP.GT.AND P2, PT, R10.reuse, RZ, PT ;  /* 0x000000ff0a00720b */ /* 0x040fe40003f44000 */
[----:B------:R-:W-:Y:S02]  /*0160*/  FSETP.GEU.AND P1, PT, R15, R8, PT ;  /* 0x000000080f00720b */ /* 0x000fe40003f2e000 */
[----:B------:R-:W-:Y:S02]  /*0170*/  I2FP.F32.S32 R5, R4 ;  /* 0x0000000400057245 */ /* 0x000fe40000201400 */
[----:B------:R-:W-:Y:S02]  /*0180*/  FSEL R10, R10, 9.9999997473787516356e-05, P2 ;  /* 0x38d1b7170a0a7808 */ /* 0x000fe40001000000 */
[----:B------:R-:W-:-:S02]  /*0190*/  @P0 I2FP.F32.S32 R4, R3 ;  /* 0x0000000300040245 */ /* 0x000fc40000201400 */
[----:B------:R-:W-:-:S03]  /*01a0*/  FSETP.GEU.AND P2, PT, R10, R5, PT ;  /* 0x000000050a00720b */ /* 0x000fc60003f4e000 */
[----:B------:R-:W-:Y:S02]  /*01b0*/  @P0 FADD R11, R4, -1 ;  /* 0xbf800000040b0421 */ /* 0x000fe40000000000 */
[----:B------:R-:W-:Y:S02]  /*01c0*/  @P1 I2FP.F32.S32 R2, R2 ;  /* 0x0000000200021245 */ /* 0x000fe40000201400 */
[----:B------:R-:W0:Y:S03]  /*01d0*/  @P0 F2F.F64.F32 R6, R11 ;  /* 0x0000000b00060310 */ /* 0x000e260000201800 */
[----:B------:R-:W-:-:S03]  /*01e0*/  @P1 FADD R13, R2, -1 ;  /* 0xbf800000020d1421 */ /* 0x000fc60000000000 */
[----:B------:R-:W-:Y:S02]  /*01f0*/  @P2 I2FP.F32.S32 R2, R0 ;  /* 0x0000000000022245 */ /* 0x000fe40000201400 */
[----:B------:R-:W1:Y:S01]  /*0200*/  @P1 F2F.F64.F32 R8, R13 ;  /* 0x0000000d00081310 */ /* 0x000e620000201800 */
[----:B------:R-:W-:Y:S01]  /*0210*/  @P0 IMAD.MOV.U32 R16, RZ, RZ, -0x14e3bcd3 ;  /* 0xeb1c432dff100424 */ /* 0x000fe200078e00ff */
[----:B------:R-:W-:Y:S01]  /*0220*/  @P0 MOV R17, 0x3f1a36e2 ;  /* 0x3f1a36e200110802 */ /* 0x000fe20000000f00 */
[----:B------:R-:W-:-:S05]  /*0230*/  @P2 FADD R2, R2, -1 ;  /* 0xbf80000002022421 */ /* 0x000fca0000000000 */
[----:B------:R-:W2:Y:S01]  /*0240*/  @P2 F2F.F64.F32 R4, R2 ;  /* 0x0000000200042310 */ /* 0x000ea20000201800 */
[----:B0-----:R-:W-:Y:S01]  /*0250*/  @P0 DADD R6, R6, -R16 ;  /* 0x0000000006060229 */ /* 0x001fe20000000810 */
[----:B------:R-:W-:Y:S01]  /*0260*/  @P1 MOV R16, 0xeb1c432d ;  /* 0xeb1c432d00101802 */ /* 0x000fe20000000f00 */
[----:B------:R-:W-:-:S06]  /*0270*/  @P1 IMAD.MOV.U32 R17, RZ, RZ, 0x3f1a36e2 ;  /* 0x3f1a36e2ff111424 */ /* 0x000fcc00078e00ff */
[----:B-1----:R-:W-:Y:S01]  /*0280*/  @P1 DADD R8, R8, -R16 ;  /* 0x0000000008081229 */ /* 0x002fe20000000810 */
[----:B------:R-:W-:Y:S02]  /*0290*/  @P2 MOV R16, 0xeb1c432d ;  /* 0xeb1c432d00102802 */ /* 0x000fe40000000f00 */
[----:B------:R-:W-:Y:S01]  /*02a0*/  @P2 MOV R17, 0x3f1a36e2 ;  /* 0x3f1a36e200112802 */ /* 0x000fe20000000f00 */
[----:B------:R-:W0:Y:S05]  /*02b0*/  @P0 F2F.F32.F64 R12, R6 ;  /* 0x00000006000c0310 */ /* 0x000e2a0000301000 */
[----:B--2---:R-:W-:-:S03]  /*02c0*/  @P2 DADD R4, R4, -R16 ;  /* 0x0000000004042229 */ /* 0x004fc60000000810 */
[----:B------:R-:W1:Y:S08]  /*02d0*/  @P1 F2F.F32.F64 R15, R8 ;  /* 0x00000008000f1310 */ /* 0x000e700000301000 */
[----:B------:R-:W2:Y:S08]  /*02e0*/  @P2 F2F.F32.F64 R10, R4 ;  /* 0x00000004000a2310 */ /* 0x000eb00000301000 */
[----:B0-----:R-:W-:Y:S08]  /*02f0*/  F2I.FLOOR.NTZ R14, R12 ;  /* 0x0000000c000e7305 */ /* 0x001ff00000207100 */
[----:B-1----:R-:W0:Y:S08]  /*0300*/  F2I.FLOOR.NTZ R13, R15 ;  /* 0x0000000f000d7305 */ /* 0x002e300000207100 */
[----:B--2---:R-:W1:Y:S01]  /*0310*/  F2I.FLOOR.NTZ R11, R10 ;  /* 0x0000000a000b7305 */ /* 0x004e620000207100 */
[----:B0-----:R-:W-:-:S02]  /*0320*/  IMAD R13, R3, R13, R14 ;  /* 0x0000000d030d7224 */ /* 0x001fc400078e020e */
[C---:B------:R-:W-:Y:S02]  /*0330*/  IMAD R3, R0.reuse, R3, RZ ;  /* 0x0000000300037224 */ /* 0x040fe400078e02ff */
[----:B-1----:R-:W-:-:S04]  /*0340*/  IMAD R11, R0, R13, R11 ;  /* 0x0000000d000b7224 */ /* 0x002fc800078e020b */
[----:B------:R-:W-:-:S05]  /*0350*/  IMAD.WIDE R18, R11, 0x4, R18 ;  /* 0x000000040b127825 */ /* 0x000fca00078e0212 */
[----:B------:R-:W2:Y:S01]  /*0360*/  LDG.E R16, desc[UR4][R18.64] ;  /* 0x0000000412107981 */ /* 0x000ea2000c1e1900 */
[----:B------:R-:W-:-:S03]  /*0370*/  IMAD.WIDE R20, R3, 0x4, R18 ;  /* 0x0000000403147825 */ /* 0x000fc600078e0212 */
[----:B------:R-:W3:Y:S04]  /*0380*/  LDG.E R24, desc[UR4][R18.64+0x4] ;  /* 0x0000040412187981 */ /* 0x000ee8000c1e1900 */
[----:B------:R-:W4:Y:S01]  /*0390*/  LDG.E R17, desc[UR4][R20.64] ;  /* 0x0000000414117981 */ /* 0x000f22000c1e1900 */
[----:B------:R-:W-:-:S03]  /*03a0*/  IMAD.WIDE R28, R0, 0x4, R18 ;  /* 0x00000004001c7825 */ /* 0x000fc600078e0212 */
[----:B------:R-:W5:Y:S04]  /*03b0*/  LDG.E R0, desc[UR4][R20.64+0x4] ;  /* 0x0000040414007981 */ /* 0x000f68000c1e1900 */
[----:B------:R-:W3:Y:S01]  /*03c0*/  LDG.E R26, desc[UR4][R28.64] ;  /* 0x000000041c1a7981 */ /* 0x000ee2000c1e1900 */
[----:B------:R-:W-:-:S03]  /*03d0*/  IMAD.WIDE R2, R3, 0x4, R28 ;  /* 0x0000000403027825 */ /* 0x000fc600078e021c */
[----:B------:R-:W5:Y:S04]  /*03e0*/  LDG.E R5, desc[UR4][R28.64+0x4] ;  /* 0x000004041c057981 */ /* 0x000f68000c1e1900 */
[----:B------:R-:W5:Y:S04]  /*03f0*/  LDG.E R14, desc[UR4][R2.64] ;  /* 0x00000004020e7981 */ /* 0x000f68000c1e1900 */
[----:B------:R0:W5:Y:S01]  /*0400*/  LDG.E R2, desc[UR4][R2.64+0x4] ;  /* 0x0000040402027981 */ /* 0x000162000c1e1900 */
[----:B------:R-:W1:Y:S08]  /*0410*/  FRND.FLOOR R25, R10 ;  /* 0x0000000a00197307 */ /* 0x000e700000205000 */
[----:B------:R-:W0:Y:S01]  /*0420*/  FRND.FLOOR R7, R12 ;  /* 0x0000000c00077307 */ /* 0x000e220000205000 */
[----:B-1----:R-:W-:-:S07]  /*0430*/  FADD R25, -R25, R10 ;  /* 0x0000000a19197221 */ /* 0x002fce0000000100 */
[----:B------:R-:W1:Y:S01]  /*0440*/  F2F.F64.F32 R8, R25 ;  /* 0x0000001900087310 */ /* 0x000e620000201800 */
[----:B0-----:R-:W-:-:S07]  /*0450*/  FADD R4, -R7, R12 ;  /* 0x0000000c07047221 */ /* 0x001fce0000000100 */
[----:B------:R-:W0:Y:S08]  /*0460*/  FRND.FLOOR R11, R15 ;  /* 0x0000000f000b7307 */ /* 0x000e300000205000 */
[----:B------:R-:W0:Y:S01]  /*0470*/  F2F.F64.F32 R6, R4 ;  /* 0x0000000400067310 */ /* 0x000e220000201800 */
[----:B-1----:R-:W-:Y:S01]  /*0480*/  DADD R8, -R8, 1 ;  /* 0x3ff0000008087429 */ /* 0x002fe20000000100 */
[----:B0-----:R-:W-:-:S06]  /*0490*/  FADD R3, -R11, R15 ;  /* 0x0000000f0b037221 */ /* 0x001fcc0000000100 */
[----:B------:R-:W-:Y:S01]  /*04a0*/  F2F.F64.F32 R10, R3 ;  /* 0x00000003000a7310 */ /* 0x000fe20000201800 */
[----:B------:R-:W-:-:S07]  /*04b0*/  DADD R12, -R6, 1 ;  /* 0x3ff00000060c7429 */ /* 0x000fce0000000100 */
        /* <DEDUP_REMOVED lines=8> */
[----:B------:R-:W-:Y:S02]  /*0540*/  DADD R16, -R10, 1 ;  /* 0x3ff000000a107429 */ /* 0x000fe40000000100 */
[----:B-1----:R-:W-:Y:S02]  /*0550*/  DMUL R20, R8, R20 ;  /* 0x0000001408147228 */ /* 0x002fe40000000000 */
[----:B------:R-:W-:Y:S01]  /*0560*/  DMUL R18, R10, R18 ;  /* 0x000000120a127228 */ /* 0x000fe20000000000 */
[----:B------:R-:W-:Y:S01]  /*0570*/  FMUL R24, R25, R24 ;  /* 0x0000001819187220 */ /* 0x000fe20000400000 */
[----:B0-----:R-:W-:-:S04]  /*0580*/  DMUL R8, R8, R14 ;  /* 0x0000000e08087228 */ /* 0x001fc80000000000 */
[----:B------:R-:W-:Y:S02]  /*0590*/  DMUL R20, R6, R20 ;  /* 0x0000001406147228 */ /* 0x000fe40000000000 */
[----:B------:R-:W-:Y:S01]  /*05a0*/  DFMA R18, R22, R16, R18 ;  /* 0x000000101612722b */ /* 0x000fe20000000012 */
[----:B------:R-:W0:Y:S01]  /*05b0*/  F2F.F64.F32 R22, R24 ;  /* 0x0000001800167310 */ /* 0x000e220000201800 */
[----:B------:R-:W-:Y:S01]  /*05c0*/  FMUL R0, R25, R0 ;  /* 0x0000000019007220 */ /* 0x000fe20000400000 */
[----:B------:R-:W-:-:S05]  /*05d0*/  DMUL R8, R6, R8 ;  /* 0x0000000806087228 */ /* 0x000fca0000000000 */
[----:B------:R-:W-:Y:S02]  /*05e0*/  DFMA R20, R16, R20, R18 ;  /* 0x000000141014722b */ /* 0x000fe40000000012 */
[----:B------:R-:W1:Y:S01]  /*05f0*/  F2F.F64.F32 R18, R0 ;  /* 0x0000000000127310 */ /* 0x000e620000201800 */
[C---:B------:R-:W-:Y:S01]  /*0600*/  FMUL R5, R25.reuse, R5 ;  /* 0x0000000519057220 */ /* 0x040fe20000400000 */
[----:B------:R-:W-:-:S04]  /*0610*/  FMUL R25, R25, R2 ;  /* 0x0000000219197220 */ /* 0x000fc80000400000 */
[----:B------:R-:W-:Y:S02]  /*0620*/  DFMA R20, R10, R8, R20 ;  /* 0x000000080a14722b */ /* 0x000fe40000000014 */
[----:B0-----:R-:W-:Y:S01]  /*0630*/  DMUL R22, R12, R22 ;  /* 0x000000160c167228 */ /* 0x001fe20000000000 */
[C---:B------:R-:W-:Y:S01]  /*0640*/  FMUL R8, R4.reuse, R5 ;  /* 0x0000000504087220 */ /* 0x040fe20000400000 */
[----:B------:R-:W-:-:S03]  /*0650*/  FMUL R2, R4, R25 ;  /* 0x0000001904027220 */ /* 0x000fc60000400000 */
[----:B------:R-:W0:Y:S01]  /*0660*/  F2F.F64.F32 R4, R8 ;  /* 0x0000000800047310 */ /* 0x000e220000201800 */
[----:B-1----:R-:W-:Y:S02]  /*0670*/  DMUL R18, R12, R18 ;  /* 0x000000120c127228 */ /* 0x002fe40000000000 */
[----:B------:R-:W-:Y:S01]  /*0680*/  DFMA R20, R16, R22, R20 ;  /* 0x000000161014722b */ /* 0x000fe20000000014 */
[----:B------:R-:W-:-:S04]  /*0690*/  FMUL R0, R3, R2 ;  /* 0x0000000203007220 */ /* 0x000fc80000400000 */
[----:B------:R-:W1:Y:S03]  /*06a0*/  F2F.F64.F32 R2, R0 ;  /* 0x0000000000027310 */ /* 0x000e660000201800 */
[----:B------:R-:W-:-:S08]  /*06b0*/  DFMA R18, R10, R18, R20 ;  /* 0x000000120a12722b */ /* 0x000fd00000000014 */
[----:B0-----:R-:W-:Y:S01]  /*06c0*/  DFMA R4, R16, R4, R18 ;  /* 0x000000041004722b */ /* 0x001fe20000000012 */
[----:B------:R-:W0:Y:S07]  /*06d0*/  LDC.64 R6, c[0x0][0x398] ;  /* 0x0000e600ff067b82 */ /* 0x000e2e0000000a00 */
[----:B-1----:R-:W-:-:S10]  /*06e0*/  DADD R2, R4, R2 ;  /* 0x0000000004027229 */ /* 0x002fd40000000002 */
[----:B------:R-:W0:Y:S02]  /*06f0*/  F2F.F32.F64 R3, R2 ;  /* 0x0000000200037310 */ /* 0x000e240000301000 */
[----:B0-----:R-:W-:Y:S01]  /*0700*/  STG.E desc[UR4][R6.64], R3 ;  /* 0x0000000306007986 */ /* 0x001fe2000c101904 */
[----:B------:R-:W-:Y:S05]  /*0710*/  EXIT ;  /* 0x000000000000794d */ /* 0x000fea0003800000 */
.L_x_97:
        /* <DEDUP_REMOVED lines=14> */
.L_x_107:


//--------------------- .text.test_Interp3dxyz    --------------------------
	.section	.text.test_Interp3dxyz,"ax",@progbits
	.align	128
        .global         test_Interp3dxyz
        .type           test_Interp3dxyz,@function
        .size           test_Interp3dxyz,(.L_x_108 - test_Interp3dxyz)
        .other          test_Interp3dxyz,@"STO_CUDA_ENTRY STV_DEFAULT"
test_Interp3dxyz:
.text.test_Interp3dxyz:
[----:B------:R-:W-:Y:S01]  /*0000*/  LDC R1, c[0x0][0x37c] ;  /* 0x0000df00ff017b82 */ /* 0x000fe20000000800 */
[----:B------:R-:W-:Y:S05]  /*0010*/  EXIT ;  /* 0x000000000000794d */ /* 0x000fea0003800000 */
.L_x_98:
        /* <DEDUP_REMOVED lines=14> */
.L_x_108:


//--------------------- .text.test_Idx3d          --------------------------
	.section	.text.test_Idx3d,"ax",@progbits
	.align	128
        .global         test_Idx3d
        .type           test_Idx3d,@function
        .size           test_Idx3d,(.L_x_109 - test_Idx3d)
        .other          test_Idx3d,@"STO_CUDA_ENTRY STV_DEFAULT"
test_Idx3d:
.text.test_Idx3d:
[----:B------:R-:W0:Y:S08]  /*0000*/  LDC R1, c[0x0][0x37c] ;  /* 0x0000df00ff017b82 */ /* 0x000e300000000800 */
[----:B------:R-:W1:Y:S01]  /*0010*/  LDC.64 R2, c[0x0][0x390] ;  /* 0x0000e400ff027b82 */ /* 0x000e620000000a00 */
[----:B------:R-:W1:Y:S01]  /*0020*/  LDCU.64 UR36, c[0x0][0x358] ;  /* 0x00006b00ff2477ac */ /* 0x000e620008000a00 */
[----:B0-----:R-:W-:Y:S01]  /*0030*/  VIADD R1, R1, 0xfffffff0 ;  /* 0xfffffff001017836 */ /* 0x001fe20000000000 */
[----:B------:R-:W0:Y:S01]  /*0040*/  LDCU UR4, c[0x0][0x2f8] ;  /* 0x00005f00ff0477ac */ /* 0x000e220008000800 */
[----:B------:R-:W2:Y:S01]  /*0050*/  LDCU.64 UR6, c[0x4][URZ] ;  /* 0x01000000ff0677ac */ /* 0x000ea20008000a00 */
[----:B-1----:R-:W3:Y:S04]  /*0060*/  LDG.E R8, desc[UR36][R2.64] ;  /* 0x0000002402087981 */ /* 0x002ee8000c1e1900 */
[----:B------:R-:W3:Y:S04]  /*0070*/  LDG.E R9, desc[UR36][R2.64+0x4] ;  /* 0x0000042402097981 */ /* 0x000ee8000c1e1900 */
[----:B------:R-:W4:Y:S01]  /*0080*/  LDG.E R0, desc[UR36][R2.64+0x8] ;  /* 0x0000082402007981 */ /* 0x000f22000c1e1900 */
[----:B------:R-:W-:Y:S01]  /*0090*/  MOV R10, 0x18 ;  /* 0x00000018000a7802 */ /* 0x000fe20000000f00 */
[----:B------:R-:W1:Y:S01]  /*00a0*/  LDCU UR5, c[0x0][0x2fc] ;  /* 0x00005f80ff0577ac */ /* 0x000e620008000800 */
[----:B0-----:R-:W-:Y:S01]  /*00b0*/  IADD3 R6, P0, PT, R1, UR4, RZ ;  /* 0x0000000401067c10 */ /* 0x001fe2000ff1e0ff */
[----:B--2---:R-:W-:Y:S01]  /*00c0*/  IMAD.U32 R4, RZ, RZ, UR6 ;  /* 0x00000006ff047e24 */ /* 0x004fe2000f8e00ff */
[----:B------:R-:W-:-:S02]  /*00d0*/  MOV R5, UR7 ;  /* 0x0000000700057c02 */ /* 0x000fc40008000f00 */
[----:B------:R-:W0:Y:S01]  /*00e0*/  LDC.64 R10, c[0x4][R10] ;  /* 0x010000000a0a7b82 */ /* 0x000e220000000a00 */
[----:B-1----:R-:W-:Y:S01]  /*00f0*/  IADD3.X R7, PT, PT, RZ, UR5, RZ, P0, !PT ;  /* 0x00000005ff077c10 */ /* 0x002fe200087fe4ff */
[----:B---3--:R1:W-:Y:S04]  /*0100*/  STL.64 [R1], R8 ;  /* 0x0000000801007387 */ /* 0x0083e80000100a00 */
[----:B0---4-:R1:W-:Y:S03]  /*0110*/  STL [R1+0x8], R0 ;  /* 0x0000080001007387 */ /* 0x0113e60000100800 */
[----:B------:R-:W-:-:S07]  /*0120*/  LEPC R20, `(.L_x_99) ;  /* 0x000000001014794e */ /* 0x000fce0000000000 */
[----:B-1----:R-:W-:Y:S05]  /*0130*/  CALL.ABS.NOINC R10 ;  /* 0x000000000a007343 */ /* 0x002fea0003c00000 */
.L_x_99:
[----:B------:R-:W0:Y:S08]  /*0140*/  LDC.64 R2, c[0x0][0x388] ;  /* 0x0000e200ff027b82 */ /* 0x000e300000000a00 */
[----:B------:R-:W1:Y:S08]  /*0150*/  LDC.64 R8, c[0x0][0x390] ;  /* 0x0000e400ff087b82 */ /* 0x000e700000000a00 */
[----:B------:R-:W2:Y:S01]  /*0160*/  LDC.64 R4, c[0x0][0x380] ;  /* 0x0000e000ff047b82 */ /* 0x000ea20000000a00 */
[----:B0-----:R-:W3:Y:S04]  /*0170*/  LDG.E R6, desc[UR36][R2.64+0x4] ;  /* 0x0000042402067981 */ /* 0x001ee8000c1e1900 */
[----:B------:R-:W4:Y:S04]  /*0180*/  LDG.E R0, desc[UR36][R2.64] ;  /* 0x0000002402007981 */ /* 0x000f28000c1e1900 */
[----:B-1----:R-:W3:Y:S04]  /*0190*/  LDG.E R11, desc[UR36][R8.64+0x4] ;  /* 0x00000424080b7981 */ /* 0x002ee8000c1e1900 */
[----:B------:R-:W3:Y:S04]  /*01a0*/  LDG.E R10, desc[UR36][R8.64+0x8] ;  /* 0x00000824080a7981 */ /* 0x000ee8000c1e1900 */
[----:B------:R-:W4:Y:S01]  /*01b0*/  LDG.E R7, desc[UR36][R8.64] ;  /* 0x0000002408077981 */ /* 0x000f22000c1e1900 */
[----:B---3--:R-:W-:-:S04]  /*01c0*/  IMAD R6, R6, R10, R11 ;  /* 0x0000000a06067224 */ /* 0x008fc800078e020b */
[----:B----4-:R-:W-:-:S04]  /*01d0*/  IMAD R7, R0, R6, R7 ;  /* 0x0000000600077224 */ /* 0x010fc800078e0207 */
[----:B--2---:R-:W-:-:S06]  /*01e0*/  IMAD.WIDE R4, R7, 0x4, R4 ;  /* 0x0000000407047825 */ /* 0x004fcc00078e0204 */
[----:B------:R-:W2:Y:S01]  /*01f0*/  LDG.E R5, desc[UR36][R4.64] ;  /* 0x0000002404057981 */ /* 0x000ea2000c1e1900 */
[----:B------:R-:W2:Y:S03]  /*0200*/  LDC.64 R6, c[0x0][0x398] ;  /* 0x0000e600ff067b82 */ /* 0x000ea60000000a00 */
[----:B--2---:R-:W-:Y:S01]  /*0210*/  STG.E desc[UR36][R6.64], R5 ;  /* 0x0000000506007986 */ /* 0x004fe2000c101924 */
[----:B------:R-:W-:Y:S05]  /*0220*/  EXIT ;  /* 0x000000000000794d */ /* 0x000fea0003800000 */
.L_x_100:
        /* <DEDUP_REMOVED lines=13> */
.L_x_109:


//--------------------- .nv.global.init           --------------------------
	.section	.nv.global.init,"aw",@progbits
.nv.global.init:
	.type		$str,@object
	.size		$str,(.L_0 - $str)
$str:
        /*0000*/ 	.byte	0x69, 0x64, 0x78, 0x20, 0x3a, 0x20, 0x25, 0x64, 0x20, 0x20, 0x20, 0x20, 0x25, 0x64, 0x20, 0x20
        /*0010*/ 	.byte	0x20, 0x20, 0x25, 0x64, 0x20, 0x20, 0x20, 0x00
.L_0:


//--------------------- .nv.shared.reserved.0     --------------------------
	.section	.nv.shared.reserved.0,"aw",@nobits
	.weak		__nv_reservedSMEM_offset_0_alias
	.size		__nv_reservedSMEM_offset_0_alias, 0, 64
	.other		__nv_reservedSMEM_offset_0_alias,@"STO_CUDA_RESERVED_SHARED STV_DEFAULT"
__nv_reservedSMEM_offset_0_alias:
	.zero		0
	.zero		64


//--------------------- .nv.constant0.TestMem     --------------------------
	.section	.nv.constant0.TestMem,"a",@progbits
	.sectionflags	@""
	.align	4
.nv.constant0.TestMem:
	.zero		904


//--------------------- .nv.constant0.TraceAllBline --------------------------
	.section	.nv.constant0.TraceAllBline,"a",@progbits
	.sectionflags	@""
	.align	4
.nv.constant0.TraceAllBline:
	.zero		1056


//--------------------- .nv.constant0.test_Interp3d --------------------------
	.section	.nv.constant0.test_Interp3d,"a",@progbits
	.sectionflags	@""
	.align	4
.nv.constant0.test_Interp3d:
	.zero		928


//--------------------- .nv.constant0.test_Interp3dxyz --------------------------
	.section	.nv.constant0.test_Interp3dxyz,"a",@progbits
	.sectionflags	@""
	.align	4
.nv.constant0.test_Interp3dxyz:
	.zero		952


//--------------------- .nv.constant0.test_Idx3d  --------------------------
	.section	.nv.constant0.test_Idx3d,"a",@progbits
	.sectionflags	@""
	.align	4
.nv.constant0.test_Idx3d:
	.zero		928


//--------------------- SYMBOLS --------------------------

	.type		.nv.reservedSmem.offset0,@object
	.size		.nv.reservedSmem.offset0,0x4
	.type		malloc,@function
	.type		free,@function
	.type		vprintf,@function
